// auto-generated by cutlass_sweep.gemm — config: {"arch": "sm_100", "cluster_m": 1, "cluster_n": 2, "dtype": "bf16", "stages": 4, "tile_k": 64, "tile_m": 64, "tile_n": 64}
#include "cutlass/cutlass.h"
#include "cutlass/gemm/collective/collective_builder.hpp"
#include "cutlass/gemm/device/gemm_universal_adapter.h"
#include "cutlass/gemm/kernel/gemm_universal.hpp"
#include "cutlass/epilogue/collective/collective_builder.hpp"

using ElemA = cutlass::bfloat16_t;
using ElemB = cutlass::bfloat16_t;
using ElemCD = cutlass::bfloat16_t;
using Acc  = float;
using TileShape    = cute::Shape<cute::_64, cute::_64, cute::_64>;
using ClusterShape = cute::Shape<cute::_1, cute::_2, cute::_1>;

using CollectiveEpilogue = typename cutlass::epilogue::collective::CollectiveBuilder<
    cutlass::arch::Sm100, cutlass::arch::OpClassTensorOp,
    TileShape, ClusterShape,
    cutlass::epilogue::collective::EpilogueTileAuto,
    Acc, Acc,
    ElemCD, cutlass::layout::RowMajor, 128 / cutlass::sizeof_bits<ElemCD>::value,
    ElemCD, cutlass::layout::RowMajor, 128 / cutlass::sizeof_bits<ElemCD>::value,
    cutlass::epilogue::collective::EpilogueScheduleAuto
  >::CollectiveOp;

using CollectiveMainloop = typename cutlass::gemm::collective::CollectiveBuilder<
    cutlass::arch::Sm100, cutlass::arch::OpClassTensorOp,
    ElemA, cutlass::layout::RowMajor, 128 / cutlass::sizeof_bits<ElemA>::value,
    ElemB, cutlass::layout::ColumnMajor, 128 / cutlass::sizeof_bits<ElemB>::value,
    Acc,
    TileShape, ClusterShape,
    cutlass::gemm::collective::StageCount<4>,
    cutlass::gemm::collective::KernelScheduleAuto
  >::CollectiveOp;

using GemmKernel = cutlass::gemm::kernel::GemmUniversal<
    cute::Shape<int,int,int,int>,
    CollectiveMainloop,
    CollectiveEpilogue
>;
using Gemm = cutlass::gemm::device::GemmUniversalAdapter<GemmKernel>;

// Force the device kernel symbol into the cubin without needing a host main.
auto* _anchor = &cutlass::device_kernel<GemmKernel>;


// ===== COMPILED SASS (sm_100a) =====

	.target	sm_100a

	.elftype	@"ET_EXEC"


//--------------------- .note.nv.tkinfo           --------------------------
	.section	.note.nv.tkinfo,"",@"SHT_NOTE"
	.sectionflags	@"SHF_NOTE_NV_TKINFO"
	.tkinfo
        /*0018*/ 	.word	0x00000002
        /*0030*/ 	.string	""
        /*0030*/ 	.string	"ptxas"
        /*0030*/ 	.string	"Cuda compilation tools, release 13.0, V13.0.88"
        /*0030*/ 	.string	"Build cuda_13.0.r13.0/compiler.36424714_0"
        /*0030*/ 	.string	"-arch sm_100a -m 64 "



//--------------------- .note.nv.cuinfo           --------------------------
	.section	.note.nv.cuinfo,"",@"SHT_NOTE"
	.sectionflags	@"SHF_NOTE_NV_CUINFO"
        /*0018*/ 	.short	0x0002
        /*001a*/ 	.short	0x0064
        /*001c*/ 	.short	0x0082
	.zero		2


//--------------------- .nv.info                  --------------------------
	.section	.nv.info,"",@"SHT_CUDA_INFO"
	.align	4


	//----- nvinfo : EIATTR_REGCOUNT
	.align		4
        /*0000*/ 	.byte	0x04, 0x2f
        /*0002*/ 	.short	(.L_19 - .L_18)
	.align		4
.L_18:
        /*0004*/ 	.word	index@(_ZN7cutlass13device_kernelINS_4gemm6kernel13GemmUniversalIN4cute5tupleIJiiiiEEENS1_10collective13CollectiveMmaINS1_35MainloopSm100TmaUmmaWarpSpecializedILi4ELi2ELi4ENS5_IJNS4_1CILi1EEENSA_ILi2EEESB_EEEEENS5_IJNSA_ILi64EEESF_SF_EEENS_10bfloat16_tENS5_IJlSB_lEEESH_SI_NS4_8TiledMMAINS4_8MMA_AtomIJNS4_20SM100_MMA_F16BF16_SSISH_SH_fLi64ELi64ELNS4_4UMMA5MajorE0ELSN_0ELNSM_7ScaleInE0ELSO_0EEEEEENS4_6LayoutINS5_IJSB_SB_SB_EEENS5_IJNSA_ILi0EEEST_ST_EEEEENS5_IJNS4_10UnderscoreESW_SW_EEEEENS4_23SM90_TMA_LOAD_MULTICASTENS4_14ComposedLayoutINS4_7SwizzleILi3ELi4ELi3EEENS4_18smem_ptr_flag_bitsILi16EEENSR_INS5_IJNSA_ILi8EEESF_EEENS5_IJSF_SB_EEEEEEEvNS4_8identityENS4_13SM90_TMA_LOADES19_vS1A_EENS_8epilogue10collective18CollectiveEpilogueINS1D_23Sm100TmaWarpSpecializedILi3ELi2ELi16ELb1ELb0EEEJSG_NS5_IJNSR_ISF_SB_EENSR_INSA_ILi32EEESB_EEEEESH_SI_SH_SI_NS1D_6fusion15FusionCallbacksIS1H_NS1M_17LinearCombinationISH_fSH_fLNS_15FloatRoundStyleE2EEESG_S1L_JEEENS4_5SM1004TMEM4LOAD26SM100_TMEM_LOAD_16dp256b4xES1B_NS10_INS11_ILi2ELi4ELi3EEES14_NSR_INS5_IJS15_S1J_EEENS5_IJS1J_SB_EEEEEEENS4_17SM75_U32x4_LDSM_NENS4_14SM90_TMA_STOREES20_NS4_17SM90_U32x4_STSM_NENS4_39AutoVectorizingCopyWithAssumedAlignmentILi128EEEEEEvvEEEEvNT_6ParamsE)
        /*0008*/ 	.word	0x00000045


	//----- nvinfo : EIATTR_FRAME_SIZE
	.align		4
.L_19:
        /*000c*/ 	.byte	0x04, 0x11
        /*000e*/ 	.short	(.L_21 - .L_20)
	.align		4
.L_20:
        /*0010*/ 	.word	index@($__internal_2_$__cuda_sm10x_tcgen05_guardrail_trap_unallocated_columns_being_dealloced)
        /*0014*/ 	.word	0x00000000


	//----- nvinfo : EIATTR_FRAME_SIZE
	.align		4
.L_21:
        /*0018*/ 	.byte	0x04, 0x11
        /*001a*/ 	.short	(.L_23 - .L_22)
	.align		4
.L_22:
        /*001c*/ 	.word	index@($__internal_1_$__cuda_sm10x_tcgen05_guardrail_trap_phase_invalid_during_alloc)
        /*0020*/ 	.word	0x00000000


	//----- nvinfo : EIATTR_FRAME_SIZE
	.align		4
.L_23:
        /*0024*/ 	.byte	0x04, 0x11
        /*0026*/ 	.short	(.L_25 - .L_24)
	.align		4
.L_24:
        /*0028*/ 	.word	index@($__internal_0_$__cuda_sm10x_tcgen05_guardrail_trap_col_being_dealloced_not_returned_by_alloc)
        /*002c*/ 	.word	0x00000000


	//----- nvinfo : EIATTR_FRAME_SIZE
	.align		4
.L_25:
        /*0030*/ 	.byte	0x04, 0x11
        /*0032*/ 	.short	(.L_27 - .L_26)
	.align		4
.L_26:
        /*0034*/ 	.word	index@(_ZN7cutlass13device_kernelINS_4gemm6kernel13GemmUniversalIN4cute5tupleIJiiiiEEENS1_10collective13CollectiveMmaINS1_35MainloopSm100TmaUmmaWarpSpecializedILi4ELi2ELi4ENS5_IJNS4_1CILi1EEENSA_ILi2EEESB_EEEEENS5_IJNSA_ILi64EEESF_SF_EEENS_10bfloat16_tENS5_IJlSB_lEEESH_SI_NS4_8TiledMMAINS4_8MMA_AtomIJNS4_20SM100_MMA_F16BF16_SSISH_SH_fLi64ELi64ELNS4_4UMMA5MajorE0ELSN_0ELNSM_7ScaleInE0ELSO_0EEEEEENS4_6LayoutINS5_IJSB_SB_SB_EEENS5_IJNSA_ILi0EEEST_ST_EEEEENS5_IJNS4_10UnderscoreESW_SW_EEEEENS4_23SM90_TMA_LOAD_MULTICASTENS4_14ComposedLayoutINS4_7SwizzleILi3ELi4ELi3EEENS4_18smem_ptr_flag_bitsILi16EEENSR_INS5_IJNSA_ILi8EEESF_EEENS5_IJSF_SB_EEEEEEEvNS4_8identityENS4_13SM90_TMA_LOADES19_vS1A_EENS_8epilogue10collective18CollectiveEpilogueINS1D_23Sm100TmaWarpSpecializedILi3ELi2ELi16ELb1ELb0EEEJSG_NS5_IJNSR_ISF_SB_EENSR_INSA_ILi32EEESB_EEEEESH_SI_SH_SI_NS1D_6fusion15FusionCallbacksIS1H_NS1M_17LinearCombinationISH_fSH_fLNS_15FloatRoundStyleE2EEESG_S1L_JEEENS4_5SM1004TMEM4LOAD26SM100_TMEM_LOAD_16dp256b4xES1B_NS10_INS11_ILi2ELi4ELi3EEES14_NSR_INS5_IJS15_S1J_EEENS5_IJS1J_SB_EEEEEEENS4_17SM75_U32x4_LDSM_NENS4_14SM90_TMA_STOREES20_NS4_17SM90_U32x4_STSM_NENS4_39AutoVectorizingCopyWithAssumedAlignmentILi128EEEEEEvvEEEEvNT_6ParamsE)
        /*0038*/ 	.word	0x00000000


	//----- nvinfo : EIATTR_MIN_STACK_SIZE
	.align		4
.L_27:
        /*003c*/ 	.byte	0x04, 0x12
        /*003e*/ 	.short	(.L_29 - .L_28)
	.align		4
.L_28:
        /*0040*/ 	.word	index@(_ZN7cutlass13device_kernelINS_4gemm6kernel13GemmUniversalIN4cute5tupleIJiiiiEEENS1_10collective13CollectiveMmaINS1_35MainloopSm100TmaUmmaWarpSpecializedILi4ELi2ELi4ENS5_IJNS4_1CILi1EEENSA_ILi2EEESB_EEEEENS5_IJNSA_ILi64EEESF_SF_EEENS_10bfloat16_tENS5_IJlSB_lEEESH_SI_NS4_8TiledMMAINS4_8MMA_AtomIJNS4_20SM100_MMA_F16BF16_SSISH_SH_fLi64ELi64ELNS4_4UMMA5MajorE0ELSN_0ELNSM_7ScaleInE0ELSO_0EEEEEENS4_6LayoutINS5_IJSB_SB_SB_EEENS5_IJNSA_ILi0EEEST_ST_EEEEENS5_IJNS4_10UnderscoreESW_SW_EEEEENS4_23SM90_TMA_LOAD_MULTICASTENS4_14ComposedLayoutINS4_7SwizzleILi3ELi4ELi3EEENS4_18smem_ptr_flag_bitsILi16EEENSR_INS5_IJNSA_ILi8EEESF_EEENS5_IJSF_SB_EEEEEEEvNS4_8identityENS4_13SM90_TMA_LOADES19_vS1A_EENS_8epilogue10collective18CollectiveEpilogueINS1D_23Sm100TmaWarpSpecializedILi3ELi2ELi16ELb1ELb0EEEJSG_NS5_IJNSR_ISF_SB_EENSR_INSA_ILi32EEESB_EEEEESH_SI_SH_SI_NS1D_6fusion15FusionCallbacksIS1H_NS1M_17LinearCombinationISH_fSH_fLNS_15FloatRoundStyleE2EEESG_S1L_JEEENS4_5SM1004TMEM4LOAD26SM100_TMEM_LOAD_16dp256b4xES1B_NS10_INS11_ILi2ELi4ELi3EEES14_NSR_INS5_IJS15_S1J_EEENS5_IJS1J_SB_EEEEEEENS4_17SM75_U32x4_LDSM_NENS4_14SM90_TMA_STOREES20_NS4_17SM90_U32x4_STSM_NENS4_39AutoVectorizingCopyWithAssumedAlignmentILi128EEEEEEvvEEEEvNT_6ParamsE)
        /*0044*/ 	.word	0x00000000
.L_29:


//--------------------- .nv.compat                --------------------------
	.section	.nv.compat,"",@"SHT_CUDA_COMPAT_INFO"
	.align	4
        /*0000*/ 	.byte	0x02, 0x09, 0x01, 0x00, 0x02, 0x02, 0x02, 0x00, 0x02, 0x05, 0x05, 0x00, 0x03, 0x07, 0x01, 0x01
        /*0010*/ 	.byte	0x02, 0x03, 0x01, 0x00, 0x02, 0x06, 0x01, 0x00, 0x04, 0x0b, 0x08, 0x00, 0x09, 0x00, 0x00, 0x00
        /*0020*/ 	.byte	0x00, 0x00, 0x00, 0x00


//--------------------- .nv.info._ZN7cutlass13device_kernelINS_4gemm6kernel13GemmUniversalIN4cute5tupleIJiiiiEEENS1_10collective13CollectiveMmaINS1_35MainloopSm100TmaUmmaWarpSpecializedILi4ELi2ELi4ENS5_IJNS4_1CILi1EEENSA_ILi2EEESB_EEEEENS5_IJNSA_ILi64EEESF_SF_EEENS_10bfloat16_tENS5_IJlSB_lEEESH_SI_NS4_8TiledMMAINS4_8MMA_AtomIJNS4_20SM100_MMA_F16BF16_SSISH_SH_fLi64ELi64ELNS4_4UMMA5MajorE0ELSN_0ELNSM_7ScaleInE0ELSO_0EEEEEENS4_6LayoutINS5_IJSB_SB_SB_EEENS5_IJNSA_ILi0EEEST_ST_EEEEENS5_IJNS4_10UnderscoreESW_SW_EEEEENS4_23SM90_TMA_LOAD_MULTICASTENS4_14ComposedLayoutINS4_7SwizzleILi3ELi4ELi3EEENS4_18smem_ptr_flag_bitsILi16EEENSR_INS5_IJNSA_ILi8EEESF_EEENS5_IJSF_SB_EEEEEEEvNS4_8identityENS4_13SM90_TMA_LOADES19_vS1A_EENS_8epilogue10collective18CollectiveEpilogueINS1D_23Sm100TmaWarpSpecializedILi3ELi2ELi16ELb1ELb0EEEJSG_NS5_IJNSR_ISF_SB_EENSR_INSA_ILi32EEESB_EEEEESH_SI_SH_SI_NS1D_6fusion15FusionCallbacksIS1H_NS1M_17LinearCombinationISH_fSH_fLNS_15FloatRoundStyleE2EEESG_S1L_JEEENS4_5SM1004TMEM4LOAD26SM100_TMEM_LOAD_16dp256b4xES1B_NS10_INS11_ILi2ELi4ELi3EEES14_NSR_INS5_IJS15_S1J_EEENS5_IJS1J_SB_EEEEEEENS4_17SM75_U32x4_LDSM_NENS4_14SM90_TMA_STOREES20_NS4_17SM90_U32x4_STSM_NENS4_39AutoVectorizingCopyWithAssumedAlignmentILi128EEEEEEvvEEEEvNT_6ParamsE --------------------------
	.section	.nv.info._ZN7cutlass13device_kernelINS_4gemm6kernel13GemmUniversalIN4cute5tupleIJiiiiEEENS1_10collective13CollectiveMmaINS1_35MainloopSm100TmaUmmaWarpSpecializedILi4ELi2ELi4ENS5_IJNS4_1CILi1EEENSA_ILi2EEESB_EEEEENS5_IJNSA_ILi64EEESF_SF_EEENS_10bfloat16_tENS5_IJlSB_lEEESH_SI_NS4_8TiledMMAINS4_8MMA_AtomIJNS4_20SM100_MMA_F16BF16_SSISH_SH_fLi64ELi64ELNS4_4UMMA5MajorE0ELSN_0ELNSM_7ScaleInE0ELSO_0EEEEEENS4_6LayoutINS5_IJSB_SB_SB_EEENS5_IJNSA_ILi0EEEST_ST_EEEEENS5_IJNS4_10UnderscoreESW_SW_EEEEENS4_23SM90_TMA_LOAD_MULTICASTENS4_14ComposedLayoutINS4_7SwizzleILi3ELi4ELi3EEENS4_18smem_ptr_flag_bitsILi16EEENSR_INS5_IJNSA_ILi8EEESF_EEENS5_IJSF_SB_EEEEEEEvNS4_8identityENS4_13SM90_TMA_LOADES19_vS1A_EENS_8epilogue10collective18CollectiveEpilogueINS1D_23Sm100TmaWarpSpecializedILi3ELi2ELi16ELb1ELb0EEEJSG_NS5_IJNSR_ISF_SB_EENSR_INSA_ILi32EEESB_EEEEESH_SI_SH_SI_NS1D_6fusion15FusionCallbacksIS1H_NS1M_17LinearCombinationISH_fSH_fLNS_15FloatRoundStyleE2EEESG_S1L_JEEENS4_5SM1004TMEM4LOAD26SM100_TMEM_LOAD_16dp256b4xES1B_NS10_INS11_ILi2ELi4ELi3EEES14_NSR_INS5_IJS15_S1J_EEENS5_IJS1J_SB_EEEEEEENS4_17SM75_U32x4_LDSM_NENS4_14SM90_TMA_STOREES20_NS4_17SM90_U32x4_STSM_NENS4_39AutoVectorizingCopyWithAssumedAlignmentILi128EEEEEEvvEEEEvNT_6ParamsE,"",@"SHT_CUDA_INFO"
	.sectionflags	@""
	.align	4


	//----- nvinfo : EIATTR_CUDA_API_VERSION
	.align		4
        /*0000*/ 	.byte	0x04, 0x37
        /*0002*/ 	.short	(.L_31 - .L_30)
.L_30:
        /*0004*/ 	.word	0x00000082


	//----- nvinfo : EIATTR_KPARAM_INFO
	.align		4
.L_31:
        /*0008*/ 	.byte	0x04, 0x17
        /*000a*/ 	.short	(.L_33 - .L_32)
.L_32:
        /*000c*/ 	.word	0x00000000
        /*0010*/ 	.short	0x0000
        /*0012*/ 	.short	0x0000
        /*0014*/ 	.byte	0x00, 0xf0, 0x01, 0x20


	//----- nvinfo : EIATTR_AT_ENTRY_FRAGMENTS
	.align		4
.L_33:
        /*0018*/ 	.byte	0x04, 0x4f
        /*001a*/ 	.short	(.L_35 - .L_34)


	//   ....[0]....
.L_34:
        /*001c*/ 	.word	0x00000006


	//----- nvinfo : EIATTR_RESERVED_SMEM_USED
	.align		4
.L_35:
        /*0020*/ 	.byte	0x01, 0x41
	.zero		2


	//----- nvinfo : EIATTR_SPARSE_MMA_MASK
	.align		4
        /*0024*/ 	.byte	0x03, 0x50
        /*0026*/ 	.short	0x0000


	//----- nvinfo : EIATTR_TCGEN05_1CTA_USED
	.align		4
        /*0028*/ 	.byte	0x01, 0x51
	.zero		2


	//----- nvinfo : EIATTR_MAXREG_COUNT
	.align		4
        /*002c*/ 	.byte	0x03, 0x1b
        /*002e*/ 	.short	0x00ff


	//----- nvinfo : EIATTR_NUM_BARRIERS
	.align		4
        /*0030*/ 	.byte	0x02, 0x4c
        /*0032*/ 	.byte	0x07
	.zero		1


	//----- nvinfo : EIATTR_EXTERNS
	.align		4
        /*0034*/ 	.byte	0x04, 0x0f
        /*0036*/ 	.short	(.L_37 - .L_36)


	//   ....[0]....
	.align		4
.L_36:
        /*0038*/ 	.word	index@(__assertfail)


	//----- nvinfo : EIATTR_MERCURY_ISA_VERSION
	.align		4
.L_37:
        /*003c*/ 	.byte	0x03, 0x5f
        /*003e*/ 	.short	0x0101


	//----- nvinfo : EIATTR_INT_WARP_WIDE_INSTR_OFFSETS
	.align		4
        /*0040*/ 	.byte	0x04, 0x31
        /*0042*/ 	.short	(.L_39 - .L_38)


	//   ....[0]....
.L_38:
        /*0044*/ 	.word	0x00003ce0


	//   ....[1]....
        /*0048*/ 	.word	0x00003d10


	//   ....[2]....
        /*004c*/ 	.word	0x00003d30


	//   ....[3]....
        /*0050*/ 	.word	0x00004900


	//   ....[4]....
        /*0054*/ 	.word	0x00004980


	//   ....[5]....
        /*0058*/ 	.word	0x00004a80


	//   ....[6]....
        /*005c*/ 	.word	0x00004b90


	//----- nvinfo : EIATTR_COOP_GROUP_MASK_REGIDS
	.align		4
.L_39:
        /*0060*/ 	.byte	0x04, 0x29
        /*0062*/ 	.short	(.L_41 - .L_40)


	//   ....[0]....
.L_40:
        /*0064*/ 	.word	0xffffffff


	//   ....[1]....
        /*0068*/ 	.word	0xffffffff


	//   ....[2]....
        /*006c*/ 	.word	0xffffffff


	//   ....[3]....
        /*0070*/ 	.word	0xffffffff


	//   ....[4]....
        /*0074*/ 	.word	0xffffffff


	//   ....[5]....
        /*0078*/ 	.word	0xffffffff


	//   ....[6]....
        /*007c*/ 	.word	0xffffffff


	//   ....[7]....
        /*0080*/ 	.word	0xffffffff


	//   ....[8]....
        /*0084*/ 	.word	0xffffffff


	//   ....[9]....
        /*0088*/ 	.word	0xffffffff


	//   ....[10]....
        /*008c*/ 	.word	0xffffffff


	//   ....[11]....
        /*0090*/ 	.word	0xffffffff


	//   ....[12]....
        /*0094*/ 	.word	0xffffffff


	//   ....[13]....
        /*0098*/ 	.word	0xffffffff


	//----- nvinfo : EIATTR_COOP_GROUP_INSTR_OFFSETS
	.align		4
.L_41:
        /*009c*/ 	.byte	0x04, 0x28
        /*009e*/ 	.short	(.L_43 - .L_42)


	//   ....[0]....
.L_42:
        /*00a0*/ 	.word	0x00000080


	//   ....[1]....
        /*00a4*/ 	.word	0x000004f0


	//   ....[2]....
        /*00a8*/ 	.word	0x000006a0


	//   ....[3]....
        /*00ac*/ 	.word	0x00000820


	//   ....[4]....
        /*00b0*/ 	.word	0x00000920


	//   ....[5]....
        /*00b4*/ 	.word	0x00000a90


	//   ....[6]....
        /*00b8*/ 	.word	0x00000c30


	//   ....[7]....
        /*00bc*/ 	.word	0x00000de0


	//   ....[8]....
        /*00c0*/ 	.word	0x00002010


	//   ....[9]....
        /*00c4*/ 	.word	0x00002ed0


	//   ....[10]....
        /*00c8*/ 	.word	0x000030e0


	//   ....[11]....
        /*00cc*/ 	.word	0x00003110


	//   ....[12]....
        /*00d0*/ 	.word	0x00003bc0


	//   ....[13]....
        /*00d4*/ 	.word	0x00003df0


	//----- nvinfo : EIATTR_VRC_CTA_INIT_COUNT
	.align		4
.L_43:
        /*00d8*/ 	.byte	0x02, 0x4a
        /*00da*/ 	.byte	0x80
	.zero		1


	//----- nvinfo : EIATTR_SYSCALL_OFFSETS
	.align		4
        /*00dc*/ 	.byte	0x04, 0x46
        /*00de*/ 	.short	(.L_45 - .L_44)


	//   ....[0]....
.L_44:
        /*00e0*/ 	.word	0x00005890


	//   ....[1]....
        /*00e4*/ 	.word	0x00005980


	//   ....[2]....
        /*00e8*/ 	.word	0x000061c0


	//   ....[3]....
        /*00ec*/ 	.word	0x00006b10


	//----- nvinfo : EIATTR_MBARRIER_INSTR_OFFSETS
	.align		4
.L_45:
        /*00f0*/ 	.byte	0x04, 0x39
        /*00f2*/ 	.short	(.L_47 - .L_46)


	//   ....[0]....
.L_46:
        /*00f4*/ 	.word	0x00000610
        /*00f8*/ 	.word	0x000000ff
        /*00fc*/ 	.word	0x00000000
        /*0100*/ 	.short	0x0100
        /*0102*/ 	.byte	0x04
	.zero		1


	//   ....[1]....
        /*0104*/ 	.word	0x00000620
        /*0108*/ 	.word	0x000000ff
        /*010c*/ 	.word	0x00000020
        /*0110*/ 	.short	0x0100
        /*0112*/ 	.byte	0x04
	.zero		1


	//   ....[2]....
        /*0114*/ 	.word	0x00000630
        /*0118*/ 	.word	0x000000ff
        /*011c*/ 	.word	0x00000008
        /*0120*/ 	.short	0x0100
        /*0122*/ 	.byte	0x04
	.zero		1


	//   ....[3]....
        /*0124*/ 	.word	0x00000640
        /*0128*/ 	.word	0x000000ff
        /*012c*/ 	.word	0x00000028
        /*0130*/ 	.short	0x0100
        /*0132*/ 	.byte	0x04
	.zero		1


	//   ....[4]....
        /*0134*/ 	.word	0x00000650
        /*0138*/ 	.word	0x000000ff
        /*013c*/ 	.word	0x00000010
        /*0140*/ 	.short	0x0100
        /*0142*/ 	.byte	0x04
	.zero		1


	//   ....[5]....
        /*0144*/ 	.word	0x00000660
        /*0148*/ 	.word	0x000000ff
        /*014c*/ 	.word	0x00000030
        /*0150*/ 	.short	0x0100
        /*0152*/ 	.byte	0x04
	.zero		1


	//   ....[6]....
        /*0154*/ 	.word	0x00000670
        /*0158*/ 	.word	0x000000ff
        /*015c*/ 	.word	0x00000018
        /*0160*/ 	.short	0x0100
        /*0162*/ 	.byte	0x04
	.zero		1


	//   ....[7]....
        /*0164*/ 	.word	0x00000680
        /*0168*/ 	.word	0x000000ff
        /*016c*/ 	.word	0x00000038
        /*0170*/ 	.short	0x0100
        /*0172*/ 	.byte	0x04
	.zero		1


	//   ....[8]....
        /*0174*/ 	.word	0x000007b0
        /*0178*/ 	.word	0x000000ff
        /*017c*/ 	.word	0x00000040
        /*0180*/ 	.short	0x0100
        /*0182*/ 	.byte	0x04
	.zero		1


	//   ....[9]....
        /*0184*/ 	.word	0x000007c0
        /*0188*/ 	.word	0x000000ff
        /*018c*/ 	.word	0x00000058
        /*0190*/ 	.short	0x0100
        /*0192*/ 	.byte	0x04
	.zero		1


	//   ....[10]....
        /*0194*/ 	.word	0x000007d0
        /*0198*/ 	.word	0x000000ff
        /*019c*/ 	.word	0x00000048
        /*01a0*/ 	.short	0x0100
        /*01a2*/ 	.byte	0x04
	.zero		1


	//   ....[11]....
        /*01a4*/ 	.word	0x000007e0
        /*01a8*/ 	.word	0x000000ff
        /*01ac*/ 	.word	0x00000060
        /*01b0*/ 	.short	0x0100
        /*01b2*/ 	.byte	0x04
	.zero		1


	//   ....[12]....
        /*01b4*/ 	.word	0x000007f0
        /*01b8*/ 	.word	0x000000ff
        /*01bc*/ 	.word	0x00000050
        /*01c0*/ 	.short	0x0100
        /*01c2*/ 	.byte	0x04
	.zero		1


	//   ....[13]....
        /*01c4*/ 	.word	0x00000800
        /*01c8*/ 	.word	0x000000ff
        /*01cc*/ 	.word	0x00000068
        /*01d0*/ 	.short	0x0100
        /*01d2*/ 	.byte	0x04
	.zero		1


	//   ....[14]....
        /*01d4*/ 	.word	0x000008f0
        /*01d8*/ 	.word	0x000000ff
        /*01dc*/ 	.word	0x00000070
        /*01e0*/ 	.short	0x0100
        /*01e2*/ 	.byte	0x06
	.zero		1


	//   ....[15]....
        /*01e4*/ 	.word	0x00000900
        /*01e8*/ 	.word	0x000000ff
        /*01ec*/ 	.word	0x00000078
        /*01f0*/ 	.short	0x0100
        /*01f2*/ 	.byte	0x06
	.zero		1


	//   ....[16]....
        /*01f4*/ 	.word	0x00000a40
        /*01f8*/ 	.word	0x000000ff
        /*01fc*/ 	.word	0x00000080
        /*0200*/ 	.short	0x0100
        /*0202*/ 	.byte	0x06
	.zero		1


	//   ....[17]....
        /*0204*/ 	.word	0x00000a50
        /*0208*/ 	.word	0x000000ff
        /*020c*/ 	.word	0x00000090
        /*0210*/ 	.short	0x0100
        /*0212*/ 	.byte	0x06
	.zero		1


	//   ....[18]....
        /*0214*/ 	.word	0x00000a60
        /*0218*/ 	.word	0x000000ff
        /*021c*/ 	.word	0x00000088
        /*0220*/ 	.short	0x0100
        /*0222*/ 	.byte	0x06
	.zero		1


	//   ....[19]....
        /*0224*/ 	.word	0x00000a70
        /*0228*/ 	.word	0x000000ff
        /*022c*/ 	.word	0x00000098
        /*0230*/ 	.short	0x0100
        /*0232*/ 	.byte	0x06
	.zero		1


	//   ....[20]....
        /*0234*/ 	.word	0x00000ba0
        /*0238*/ 	.word	0x000000ff
        /*023c*/ 	.word	0x000000a0
        /*0240*/ 	.short	0x0100
        /*0242*/ 	.byte	0x04
	.zero		1


	//   ....[21]....
        /*0244*/ 	.word	0x00000bb0
        /*0248*/ 	.word	0x000000ff
        /*024c*/ 	.word	0x000000c0
        /*0250*/ 	.short	0x0100
        /*0252*/ 	.byte	0x04
	.zero		1


	//   ....[22]....
        /*0254*/ 	.word	0x00000bc0
        /*0258*/ 	.word	0x000000ff
        /*025c*/ 	.word	0x000000a8
        /*0260*/ 	.short	0x0100
        /*0262*/ 	.byte	0x04
	.zero		1


	//   ....[23]....
        /*0264*/ 	.word	0x00000bd0
        /*0268*/ 	.word	0x000000ff
        /*026c*/ 	.word	0x000000c8
        /*0270*/ 	.short	0x0100
        /*0272*/ 	.byte	0x04
	.zero		1


	//   ....[24]....
        /*0274*/ 	.word	0x00000be0
        /*0278*/ 	.word	0x000000ff
        /*027c*/ 	.word	0x000000b0
        /*0280*/ 	.short	0x0100
        /*0282*/ 	.byte	0x04
	.zero		1


	//   ....[25]....
        /*0284*/ 	.word	0x00000bf0
        /*0288*/ 	.word	0x000000ff
        /*028c*/ 	.word	0x000000d0
        /*0290*/ 	.short	0x0100
        /*0292*/ 	.byte	0x04
	.zero		1


	//   ....[26]....
        /*0294*/ 	.word	0x00000c00
        /*0298*/ 	.word	0x000000ff
        /*029c*/ 	.word	0x000000b8
        /*02a0*/ 	.short	0x0100
        /*02a2*/ 	.byte	0x04
	.zero		1


	//   ....[27]....
        /*02a4*/ 	.word	0x00000c10
        /*02a8*/ 	.word	0x000000ff
        /*02ac*/ 	.word	0x000000d8
        /*02b0*/ 	.short	0x0100
        /*02b2*/ 	.byte	0x04
	.zero		1


	//   ....[28]....
        /*02b4*/ 	.word	0x00000d00
        /*02b8*/ 	.word	0x000000ff
        /*02bc*/ 	.word	0x000000e0
        /*02c0*/ 	.short	0x0100
        /*02c2*/ 	.byte	0x04
	.zero		1


	//   ....[29]....
        /*02c4*/ 	.word	0x00000d10
        /*02c8*/ 	.word	0x000000ff
        /*02cc*/ 	.word	0x000000f0
        /*02d0*/ 	.short	0x0100
        /*02d2*/ 	.byte	0x04
	.zero		1


	//   ....[30]....
        /*02d4*/ 	.word	0x00000d20
        /*02d8*/ 	.word	0x000000ff
        /*02dc*/ 	.word	0x000000e8
        /*02e0*/ 	.short	0x0100
        /*02e2*/ 	.byte	0x04
	.zero		1


	//   ....[31]....
        /*02e4*/ 	.word	0x00000d30
        /*02e8*/ 	.word	0x000000ff
        /*02ec*/ 	.word	0x000000f8
        /*02f0*/ 	.short	0x0100
        /*02f2*/ 	.byte	0x04
	.zero		1


	//   ....[32]....
        /*02f4*/ 	.word	0x00001890
        /*02f8*/ 	.word	0x00000000
        /*02fc*/ 	.word	0x000000f0
        /*0300*/ 	.short	0x010a
        /*0302*/ 	.byte	0xff
	.zero		1


	//   ....[33]....
        /*0304*/ 	.word	0x000018c0
        /*0308*/ 	.word	0x00000000
        /*030c*/ 	.word	0x000000e0
        /*0310*/ 	.short	0x0101
        /*0312*/ 	.byte	0xff
	.zero		1


	//   ....[34]....
        /*0314*/ 	.word	0x00001990
        /*0318*/ 	.word	0x000000ff
        /*031c*/ 	.word	0x00000020
        /*0320*/ 	.short	0x010a
        /*0322*/ 	.byte	0x04
	.zero		1


	//   ....[35]....
        /*0324*/ 	.word	0x00001a10
        /*0328*/ 	.word	0x000000ff
        /*032c*/ 	.word	0x00000020
        /*0330*/ 	.short	0x010a
        /*0332*/ 	.byte	0x21
	.zero		1


	//   ....[36]....
        /*0334*/ 	.word	0x00001bb0
        /*0338*/ 	.word	0x000000ff
        /*033c*/ 	.word	0x00000020
        /*0340*/ 	.short	0x010a
        /*0342*/ 	.byte	0x08
	.zero		1


	//   ....[37]....
        /*0344*/ 	.word	0x00001cc0
        /*0348*/ 	.word	0x000000ff
        /*034c*/ 	.word	0x00000078
        /*0350*/ 	.short	0x0101
        /*0352*/ 	.byte	0x06
	.zero		1


	//   ....[38]....
        /*0354*/ 	.word	0x00001ce0
        /*0358*/ 	.word	0x000000ff
        /*035c*/ 	.word	0x00000020
        /*0360*/ 	.short	0x010a
        /*0362*/ 	.byte	0x04
	.zero		1


	//   ....[39]....
        /*0364*/ 	.word	0x00001d60
        /*0368*/ 	.word	0x000000ff
        /*036c*/ 	.word	0x00000020
        /*0370*/ 	.short	0x010a
        /*0372*/ 	.byte	0x11
	.zero		1


	//   ....[40]....
        /*0374*/ 	.word	0x00001f00
        /*0378*/ 	.word	0x000000ff
        /*037c*/ 	.word	0x00000020
        /*0380*/ 	.short	0x010a
        /*0382*/ 	.byte	0x07
	.zero		1


	//   ....[41]....
        /*0384*/ 	.word	0x00002040
        /*0388*/ 	.word	0x00000003
        /*038c*/ 	.word	0x00000080
        /*0390*/ 	.short	0x010a
        /*0392*/ 	.byte	0xff
	.zero		1


	//   ....[42]....
        /*0394*/ 	.word	0x00002190
        /*0398*/ 	.word	0x00000000
        /*039c*/ 	.word	0x00000000
        /*03a0*/ 	.short	0x0101
        /*03a2*/ 	.byte	0xff
	.zero		1


	//   ....[43]....
        /*03a4*/ 	.word	0x00002750
        /*03a8*/ 	.word	0x000000ff
        /*03ac*/ 	.word	0x00000000
        /*03b0*/ 	.short	0x010a
        /*03b2*/ 	.byte	0x04
	.zero		1


	//   ....[44]....
        /*03b4*/ 	.word	0x000027e0
        /*03b8*/ 	.word	0x000000ff
        /*03bc*/ 	.word	0x00000000
        /*03c0*/ 	.short	0x010a
        /*03c2*/ 	.byte	0x05
	.zero		1


	//   ....[45]....
        /*03c4*/ 	.word	0x00002870
        /*03c8*/ 	.word	0x000000ff
        /*03cc*/ 	.word	0x00000000
        /*03d0*/ 	.short	0x010a
        /*03d2*/ 	.byte	0x05
	.zero		1


	//   ....[46]....
        /*03d4*/ 	.word	0x00002910
        /*03d8*/ 	.word	0x00000000
        /*03dc*/ 	.word	0x00000000
        /*03e0*/ 	.short	0x010a
        /*03e2*/ 	.byte	0xff
	.zero		1


	//   ....[47]....
        /*03e4*/ 	.word	0x00002a30
        /*03e8*/ 	.word	0x00000002
        /*03ec*/ 	.word	0x000000e0
        /*03f0*/ 	.short	0x010a
        /*03f2*/ 	.byte	0xff
	.zero		1


	//   ....[48]....
        /*03f4*/ 	.word	0x00002aa0
        /*03f8*/ 	.word	0x00000002
        /*03fc*/ 	.word	0x00000000
        /*0400*/ 	.short	0x0101
        /*0402*/ 	.byte	0xff
	.zero		1


	//   ....[49]....
        /*0404*/ 	.word	0x00002ac0
        /*0408*/ 	.word	0x000000ff
        /*040c*/ 	.word	0x00000090
        /*0410*/ 	.short	0x010a
        /*0412*/ 	.byte	0x04
	.zero		1


	//   ....[50]....
        /*0414*/ 	.word	0x00002be0
        /*0418*/ 	.word	0x00000002
        /*041c*/ 	.word	0x00000080
        /*0420*/ 	.short	0x010a
        /*0422*/ 	.byte	0xff
	.zero		1


	//   ....[51]....
        /*0424*/ 	.word	0x00002ce0
        /*0428*/ 	.word	0x00000002
        /*042c*/ 	.word	0x00000000
        /*0430*/ 	.short	0x0101
        /*0432*/ 	.byte	0xff
	.zero		1


	//   ....[52]....
        /*0434*/ 	.word	0x00002d70
        /*0438*/ 	.word	0x000000ff
        /*043c*/ 	.word	0x00000090
        /*0440*/ 	.short	0x0106
        /*0442*/ 	.byte	0x04
	.zero		1


	//   ....[53]....
        /*0444*/ 	.word	0x00002d90
        /*0448*/ 	.word	0x000000ff
        /*044c*/ 	.word	0x00000090
        /*0450*/ 	.short	0x010a
        /*0452*/ 	.byte	0x04
	.zero		1


	//   ....[54]....
        /*0454*/ 	.word	0x00002e20
        /*0458*/ 	.word	0x000000ff
        /*045c*/ 	.word	0x00000090
        /*0460*/ 	.short	0x0106
        /*0462*/ 	.byte	0x07
	.zero		1


	//   ....[55]....
        /*0464*/ 	.word	0x00002e60
        /*0468*/ 	.word	0x00000000
        /*046c*/ 	.word	0x00000090
        /*0470*/ 	.short	0x010a
        /*0472*/ 	.byte	0xff
	.zero		1


	//   ....[56]....
        /*0474*/ 	.word	0x000033b0
        /*0478*/ 	.word	0x00000000
        /*047c*/ 	.word	0x00000080
        /*0480*/ 	.short	0x010a
        /*0482*/ 	.byte	0xff
	.zero		1


	//   ....[57]....
        /*0484*/ 	.word	0x000034b0
        /*0488*/ 	.word	0x00000003
        /*048c*/ 	.word	0x00000000
        /*0490*/ 	.short	0x0101
        /*0492*/ 	.byte	0xff
	.zero		1


	//   ....[58]....
        /*0494*/ 	.word	0x000034c0
        /*0498*/ 	.word	0x000000ff
        /*049c*/ 	.word	0x00000000
        /*04a0*/ 	.short	0x010a
        /*04a2*/ 	.byte	0x04
	.zero		1


	//   ....[59]....
        /*04a4*/ 	.word	0x00003540
        /*04a8*/ 	.word	0x000000ff
        /*04ac*/ 	.word	0x000000c0
        /*04b0*/ 	.short	0x010a
        /*04b2*/ 	.byte	0x1f
	.zero		1


	//   ....[60]....
        /*04b4*/ 	.word	0x00003620
        /*04b8*/ 	.word	0x000000ff
        /*04bc*/ 	.word	0x00000000
        /*04c0*/ 	.short	0x010a
        /*04c2*/ 	.byte	0x05
	.zero		1


	//   ....[61]....
        /*04c4*/ 	.word	0x00003760
        /*04c8*/ 	.word	0x000000ff
        /*04cc*/ 	.word	0x00000000
        /*04d0*/ 	.short	0x010a
        /*04d2*/ 	.byte	0x04
	.zero		1


	//   ....[62]....
        /*04d4*/ 	.word	0x000039f0
        /*04d8*/ 	.word	0x000000ff
        /*04dc*/ 	.word	0x00000000
        /*04e0*/ 	.short	0x010a
        /*04e2*/ 	.byte	0x04
	.zero		1


	//   ....[63]....
        /*04e4*/ 	.word	0x00003a80
        /*04e8*/ 	.word	0x000000ff
        /*04ec*/ 	.word	0x00000000
        /*04f0*/ 	.short	0x010a
        /*04f2*/ 	.byte	0x05
	.zero		1


	//   ....[64]....
        /*04f4*/ 	.word	0x00003b10
        /*04f8*/ 	.word	0x000000ff
        /*04fc*/ 	.word	0x00000000
        /*0500*/ 	.short	0x010a
        /*0502*/ 	.byte	0x05
	.zero		1


	//   ....[65]....
        /*0504*/ 	.word	0x00003ba0
        /*0508*/ 	.word	0x000000ff
        /*050c*/ 	.word	0x00000000
        /*0510*/ 	.short	0x010a
        /*0512*/ 	.byte	0x04
	.zero		1


	//   ....[66]....
        /*0514*/ 	.word	0x00004030
        /*0518*/ 	.word	0x0000000c
        /*051c*/ 	.word	0x00000080
        /*0520*/ 	.short	0x010a
        /*0522*/ 	.byte	0xff
	.zero		1


	//   ....[67]....
        /*0524*/ 	.word	0x000041a0
        /*0528*/ 	.word	0x00000000
        /*052c*/ 	.word	0x00000000
        /*0530*/ 	.short	0x0101
        /*0532*/ 	.byte	0xff
	.zero		1


	//   ....[68]....
        /*0534*/ 	.word	0x00004620
        /*0538*/ 	.word	0x000000ff
        /*053c*/ 	.word	0x00000078
        /*0540*/ 	.short	0x010a
        /*0542*/ 	.byte	0x18
	.zero		1


	//   ....[69]....
        /*0544*/ 	.word	0x000047e0
        /*0548*/ 	.word	0x000000ff
        /*054c*/ 	.word	0x00000058
        /*0550*/ 	.short	0x010a
        /*0552*/ 	.byte	0x04
	.zero		1


	//   ....[70]....
        /*0554*/ 	.word	0x000049b0
        /*0558*/ 	.word	0x000000ff
        /*055c*/ 	.word	0x00000040
        /*0560*/ 	.short	0x010b
        /*0562*/ 	.byte	0x04
	.zero		1


	//   ....[71]....
        /*0564*/ 	.word	0x000049c0
        /*0568*/ 	.word	0x000000ff
        /*056c*/ 	.word	0x00000000
        /*0570*/ 	.short	0x0101
        /*0572*/ 	.byte	0x14
	.zero		1


	//   ....[72]....
        /*0574*/ 	.word	0x000049d0
        /*0578*/ 	.word	0x000000ff
        /*057c*/ 	.word	0x00000058
        /*0580*/ 	.short	0x010a
        /*0582*/ 	.byte	0x05
	.zero		1


	//   ....[73]....
        /*0584*/ 	.word	0x00004bc0
        /*0588*/ 	.word	0x000000ff
        /*058c*/ 	.word	0x00000040
        /*0590*/ 	.short	0x010b
        /*0592*/ 	.byte	0x05
	.zero		1


	//   ....[74]....
        /*0594*/ 	.word	0x00004bd0
        /*0598*/ 	.word	0x000000ff
        /*059c*/ 	.word	0x00000000
        /*05a0*/ 	.short	0x0101
        /*05a2*/ 	.byte	0x04
	.zero		1


	//   ....[75]....
        /*05a4*/ 	.word	0x00004c70
        /*05a8*/ 	.word	0x000000ff
        /*05ac*/ 	.word	0x00000000
        /*05b0*/ 	.short	0x010a
        /*05b2*/ 	.byte	0x04
	.zero		1


	//   ....[76]....
        /*05b4*/ 	.word	0x00004d00
        /*05b8*/ 	.word	0x000000ff
        /*05bc*/ 	.word	0x00000000
        /*05c0*/ 	.short	0x010a
        /*05c2*/ 	.byte	0x05
	.zero		1


	//   ....[77]....
        /*05c4*/ 	.word	0x00004da0
        /*05c8*/ 	.word	0x00000000
        /*05cc*/ 	.word	0x00000000
        /*05d0*/ 	.short	0x010a
        /*05d2*/ 	.byte	0xff
	.zero		1


	//   ....[78]....
        /*05d4*/ 	.word	0x00005100
        /*05d8*/ 	.word	0x00000000
        /*05dc*/ 	.word	0x00000080
        /*05e0*/ 	.short	0x010a
        /*05e2*/ 	.byte	0xff
	.zero		1


	//   ....[79]....
        /*05e4*/ 	.word	0x000051d0
        /*05e8*/ 	.word	0x00000000
        /*05ec*/ 	.word	0x00000000
        /*05f0*/ 	.short	0x0101
        /*05f2*/ 	.byte	0xff
	.zero		1


	//   ....[80]....
        /*05f4*/ 	.word	0x00005de0
        /*05f8*/ 	.word	0x00000002
        /*05fc*/ 	.word	0x00000040
        /*0600*/ 	.short	0x010a
        /*0602*/ 	.byte	0xff
	.zero		1


	//   ....[81]....
        /*0604*/ 	.word	0x00005e20
        /*0608*/ 	.word	0x0000001b
        /*060c*/ 	.word	0x000000a0
        /*0610*/ 	.short	0x010a
        /*0612*/ 	.byte	0xff
	.zero		1


	//   ....[82]....
        /*0614*/ 	.word	0x00005f10
        /*0618*/ 	.word	0x00000002
        /*061c*/ 	.word	0x00000040
        /*0620*/ 	.short	0x010a
        /*0622*/ 	.byte	0xff
	.zero		1


	//   ....[83]....
        /*0624*/ 	.word	0x000060a0
        /*0628*/ 	.word	0x0000001b
        /*062c*/ 	.word	0x000000a0
        /*0630*/ 	.short	0x010a
        /*0632*/ 	.byte	0xff
	.zero		1


	//   ....[84]....
        /*0634*/ 	.word	0x00006870
        /*0638*/ 	.word	0x00000000
        /*063c*/ 	.word	0x00000000
        /*0640*/ 	.short	0x0101
        /*0642*/ 	.byte	0xff
	.zero		1


	//   ....[85]....
        /*0644*/ 	.word	0x00006880
        /*0648*/ 	.word	0x00000002
        /*064c*/ 	.word	0x00000040
        /*0650*/ 	.short	0x010a
        /*0652*/ 	.byte	0xff
	.zero		1


	//   ....[86]....
        /*0654*/ 	.word	0x00006940
        /*0658*/ 	.word	0x00000002
        /*065c*/ 	.word	0x00000040
        /*0660*/ 	.short	0x010a
        /*0662*/ 	.byte	0xff
	.zero		1


	//   ....[87]....
        /*0664*/ 	.word	0x00006ce0
        /*0668*/ 	.word	0x000000ff
        /*066c*/ 	.word	0x00000000
        /*0670*/ 	.short	0x0101
        /*0672*/ 	.byte	0x04
	.zero		1


	//   ....[88]....
        /*0674*/ 	.word	0x00007240
        /*0678*/ 	.word	0x00000000
        /*067c*/ 	.word	0x00000000
        /*0680*/ 	.short	0x0101
        /*0682*/ 	.byte	0xff
	.zero		1


	//   ....[89]....
        /*0684*/ 	.word	0x000074f0
        /*0688*/ 	.word	0x000000ff
        /*068c*/ 	.word	0x00000000
        /*0690*/ 	.short	0x0101
        /*0692*/ 	.byte	0x04
	.zero		1


	//   ....[90]....
        /*0694*/ 	.word	0x00007510
        /*0698*/ 	.word	0x00000000
        /*069c*/ 	.word	0x000000f0
        /*06a0*/ 	.short	0x010a
        /*06a2*/ 	.byte	0xff
	.zero		1


	//   ....[91]....
        /*06a4*/ 	.word	0x00007570
        /*06a8*/ 	.word	0x00000000
        /*06ac*/ 	.word	0x00000020
        /*06b0*/ 	.short	0x010a
        /*06b2*/ 	.byte	0xff
	.zero		1


	//   ....[92]....
        /*06b4*/ 	.word	0x000075d0
        /*06b8*/ 	.word	0x00000000
        /*06bc*/ 	.word	0x00000020
        /*06c0*/ 	.short	0x010a
        /*06c2*/ 	.byte	0xff
	.zero		1


	//   ....[93]....
        /*06c4*/ 	.word	0x00007620
        /*06c8*/ 	.word	0x00000003
        /*06cc*/ 	.word	0x00000080
        /*06d0*/ 	.short	0x010a
        /*06d2*/ 	.byte	0xff
	.zero		1


	//   ....[94]....
        /*06d4*/ 	.word	0x00007680
        /*06d8*/ 	.word	0x00000000
        /*06dc*/ 	.word	0x00000000
        /*06e0*/ 	.short	0x010a
        /*06e2*/ 	.byte	0xff
	.zero		1


	//   ....[95]....
        /*06e4*/ 	.word	0x000076e0
        /*06e8*/ 	.word	0x00000000
        /*06ec*/ 	.word	0x00000000
        /*06f0*/ 	.short	0x010a
        /*06f2*/ 	.byte	0xff
	.zero		1


	//   ....[96]....
        /*06f4*/ 	.word	0x00007740
        /*06f8*/ 	.word	0x00000000
        /*06fc*/ 	.word	0x00000000
        /*0700*/ 	.short	0x010a
        /*0702*/ 	.byte	0xff
	.zero		1


	//   ....[97]....
        /*0704*/ 	.word	0x00007790
        /*0708*/ 	.word	0x00000002
        /*070c*/ 	.word	0x000000e0
        /*0710*/ 	.short	0x010a
        /*0712*/ 	.byte	0xff
	.zero		1


	//   ....[98]....
        /*0714*/ 	.word	0x000077f0
        /*0718*/ 	.word	0x00000002
        /*071c*/ 	.word	0x00000090
        /*0720*/ 	.short	0x010a
        /*0722*/ 	.byte	0xff
	.zero		1


	//   ....[99]....
        /*0724*/ 	.word	0x00007840
        /*0728*/ 	.word	0x00000002
        /*072c*/ 	.word	0x00000080
        /*0730*/ 	.short	0x010a
        /*0732*/ 	.byte	0xff
	.zero		1


	//   ....[100]....
        /*0734*/ 	.word	0x000078a0
        /*0738*/ 	.word	0x00000000
        /*073c*/ 	.word	0x00000090
        /*0740*/ 	.short	0x010a
        /*0742*/ 	.byte	0xff
	.zero		1


	//   ....[101]....
        /*0744*/ 	.word	0x000078f0
        /*0748*/ 	.word	0x00000000
        /*074c*/ 	.word	0x00000080
        /*0750*/ 	.short	0x010a
        /*0752*/ 	.byte	0xff
	.zero		1


	//   ....[102]....
        /*0754*/ 	.word	0x00007950
        /*0758*/ 	.word	0x00000002
        /*075c*/ 	.word	0x000000c0
        /*0760*/ 	.short	0x010a
        /*0762*/ 	.byte	0xff
	.zero		1


	//   ....[103]....
        /*0764*/ 	.word	0x000079b0
        /*0768*/ 	.word	0x00000000
        /*076c*/ 	.word	0x00000000
        /*0770*/ 	.short	0x010a
        /*0772*/ 	.byte	0xff
	.zero		1


	//   ....[104]....
        /*0774*/ 	.word	0x00007a10
        /*0778*/ 	.word	0x00000000
        /*077c*/ 	.word	0x00000000
        /*0780*/ 	.short	0x010a
        /*0782*/ 	.byte	0xff
	.zero		1


	//   ....[105]....
        /*0784*/ 	.word	0x00007a70
        /*0788*/ 	.word	0x00000000
        /*078c*/ 	.word	0x00000000
        /*0790*/ 	.short	0x010a
        /*0792*/ 	.byte	0xff
	.zero		1


	//   ....[106]....
        /*0794*/ 	.word	0x00007ad0
        /*0798*/ 	.word	0x00000000
        /*079c*/ 	.word	0x00000000
        /*07a0*/ 	.short	0x010a
        /*07a2*/ 	.byte	0xff
	.zero		1


	//   ....[107]....
        /*07a4*/ 	.word	0x00007b30
        /*07a8*/ 	.word	0x00000000
        /*07ac*/ 	.word	0x00000000
        /*07b0*/ 	.short	0x010a
        /*07b2*/ 	.byte	0xff
	.zero		1


	//   ....[108]....
        /*07b4*/ 	.word	0x00007b80
        /*07b8*/ 	.word	0x0000000c
        /*07bc*/ 	.word	0x00000080
        /*07c0*/ 	.short	0x010a
        /*07c2*/ 	.byte	0xff
	.zero		1


	//   ....[109]....
        /*07c4*/ 	.word	0x00007be0
        /*07c8*/ 	.word	0x00000000
        /*07cc*/ 	.word	0x00000078
        /*07d0*/ 	.short	0x010a
        /*07d2*/ 	.byte	0xff
	.zero		1


	//   ....[110]....
        /*07d4*/ 	.word	0x00007c40
        /*07d8*/ 	.word	0x00000000
        /*07dc*/ 	.word	0x00000058
        /*07e0*/ 	.short	0x010a
        /*07e2*/ 	.byte	0xff
	.zero		1


	//   ....[111]....
        /*07e4*/ 	.word	0x00007ca0
        /*07e8*/ 	.word	0x00000006
        /*07ec*/ 	.word	0x00000058
        /*07f0*/ 	.short	0x010a
        /*07f2*/ 	.byte	0xff
	.zero		1


	//   ....[112]....
        /*07f4*/ 	.word	0x00007d00
        /*07f8*/ 	.word	0x00000000
        /*07fc*/ 	.word	0x00000000
        /*0800*/ 	.short	0x010a
        /*0802*/ 	.byte	0xff
	.zero		1


	//   ....[113]....
        /*0804*/ 	.word	0x00007d60
        /*0808*/ 	.word	0x00000000
        /*080c*/ 	.word	0x00000000
        /*0810*/ 	.short	0x010a
        /*0812*/ 	.byte	0xff
	.zero		1


	//   ....[114]....
        /*0814*/ 	.word	0x00007db0
        /*0818*/ 	.word	0x00000000
        /*081c*/ 	.word	0x00000080
        /*0820*/ 	.short	0x010a
        /*0822*/ 	.byte	0xff
	.zero		1


	//   ....[115]....
        /*0824*/ 	.word	0x00007e00
        /*0828*/ 	.word	0x00000002
        /*082c*/ 	.word	0x00000040
        /*0830*/ 	.short	0x010a
        /*0832*/ 	.byte	0xff
	.zero		1


	//   ....[116]....
        /*0834*/ 	.word	0x00007e50
        /*0838*/ 	.word	0x0000001b
        /*083c*/ 	.word	0x000000a0
        /*0840*/ 	.short	0x010a
        /*0842*/ 	.byte	0xff
	.zero		1


	//   ....[117]....
        /*0844*/ 	.word	0x00007ea0
        /*0848*/ 	.word	0x00000002
        /*084c*/ 	.word	0x00000040
        /*0850*/ 	.short	0x010a
        /*0852*/ 	.byte	0xff
	.zero		1


	//----- nvinfo : EIATTR_NUM_MBARRIERS
	.align		4
.L_47:
        /*0854*/ 	.byte	0x03, 0x38
        /*0856*/ 	.short	0x0020


	//----- nvinfo : EIATTR_EXIT_INSTR_OFFSETS
	.align		4
        /*0858*/ 	.byte	0x04, 0x1c
        /*085a*/ 	.short	(.L_49 - .L_48)


	//   ....[0]....
.L_48:
        /*085c*/ 	.word	0x00002940


	//   ....[1]....
        /*0860*/ 	.word	0x00002e30


	//   ....[2]....
        /*0864*/ 	.word	0x00002e90


	//   ....[3]....
        /*0868*/ 	.word	0x00003e00


	//   ....[4]....
        /*086c*/ 	.word	0x00004dd0


	//   ....[5]....
        /*0870*/ 	.word	0x00004e10


	//   ....[6]....
        /*0874*/ 	.word	0x000073e0


	//   ....[7]....
        /*0878*/ 	.word	0x00007460


	//   ....[8]....
        /*087c*/ 	.word	0x00007490


	//   ....[9]....
        /*0880*/ 	.word	0x00007500


	//----- nvinfo : EIATTR_MAX_THREADS
	.align		4
.L_49:
        /*0884*/ 	.byte	0x04, 0x05
        /*0886*/ 	.short	(.L_51 - .L_50)
.L_50:
        /*0888*/ 	.word	0x00000100
        /*088c*/ 	.word	0x00000001
        /*0890*/ 	.word	0x00000001


	//----- nvinfo : EIATTR_CRS_STACK_SIZE
	.align		4
.L_51:
        /*0894*/ 	.byte	0x04, 0x1e
        /*0896*/ 	.short	(.L_53 - .L_52)
.L_52:
        /*0898*/ 	.word	0x00000000


	//----- nvinfo : EIATTR_CBANK_PARAM_SIZE
	.align		4
.L_53:
        /*089c*/ 	.byte	0x03, 0x19
        /*089e*/ 	.short	0x0800


	//----- nvinfo : EIATTR_PARAM_CBANK
	.align		4
        /*08a0*/ 	.byte	0x04, 0x0a
        /*08a2*/ 	.short	(.L_55 - .L_54)
	.align		4
.L_54:
        /*08a4*/ 	.word	index@(.nv.constant0._ZN7cutlass13device_kernelINS_4gemm6kernel13GemmUniversalIN4cute5tupleIJiiiiEEENS1_10collective13CollectiveMmaINS1_35MainloopSm100TmaUmmaWarpSpecializedILi4ELi2ELi4ENS5_IJNS4_1CILi1EEENSA_ILi2EEESB_EEEEENS5_IJNSA_ILi64EEESF_SF_EEENS_10bfloat16_tENS5_IJlSB_lEEESH_SI_NS4_8TiledMMAINS4_8MMA_AtomIJNS4_20SM100_MMA_F16BF16_SSISH_SH_fLi64ELi64ELNS4_4UMMA5MajorE0ELSN_0ELNSM_7ScaleInE0ELSO_0EEEEEENS4_6LayoutINS5_IJSB_SB_SB_EEENS5_IJNSA_ILi0EEEST_ST_EEEEENS5_IJNS4_10UnderscoreESW_SW_EEEEENS4_23SM90_TMA_LOAD_MULTICASTENS4_14ComposedLayoutINS4_7SwizzleILi3ELi4ELi3EEENS4_18smem_ptr_flag_bitsILi16EEENSR_INS5_IJNSA_ILi8EEESF_EEENS5_IJSF_SB_EEEEEEEvNS4_8identityENS4_13SM90_TMA_LOADES19_vS1A_EENS_8epilogue10collective18CollectiveEpilogueINS1D_23Sm100TmaWarpSpecializedILi3ELi2ELi16ELb1ELb0EEEJSG_NS5_IJNSR_ISF_SB_EENSR_INSA_ILi32EEESB_EEEEESH_SI_SH_SI_NS1D_6fusion15FusionCallbacksIS1H_NS1M_17LinearCombinationISH_fSH_fLNS_15FloatRoundStyleE2EEESG_S1L_JEEENS4_5SM1004TMEM4LOAD26SM100_TMEM_LOAD_16dp256b4xES1B_NS10_INS11_ILi2ELi4ELi3EEES14_NSR_INS5_IJS15_S1J_EEENS5_IJS1J_SB_EEEEEEENS4_17SM75_U32x4_LDSM_NENS4_14SM90_TMA_STOREES20_NS4_17SM90_U32x4_STSM_NENS4_39AutoVectorizingCopyWithAssumedAlignmentILi128EEEEEEvvEEEEvNT_6ParamsE)
        /*08a8*/ 	.short	0x0380
        /*08aa*/ 	.short	0x0800


	//----- nvinfo : EIATTR_SW_WAR
	.align		4
.L_55:
        /*08ac*/ 	.byte	0x04, 0x36
        /*08ae*/ 	.short	(.L_57 - .L_56)
.L_56:
        /*08b0*/ 	.word	0x00000008
.L_57:


//--------------------- .nv.callgraph             --------------------------
	.section	.nv.callgraph,"",@"SHT_CUDA_CALLGRAPH"
	.align	4
	.sectionentsize	8
	.align		4
        /*0000*/ 	.word	0x00000000
	.align		4
        /*0004*/ 	.word	0xffffffff
	.align		4
        /*0008*/ 	.word	index@(_ZN7cutlass13device_kernelINS_4gemm6kernel13GemmUniversalIN4cute5tupleIJiiiiEEENS1_10collective13CollectiveMmaINS1_35MainloopSm100TmaUmmaWarpSpecializedILi4ELi2ELi4ENS5_IJNS4_1CILi1EEENSA_ILi2EEESB_EEEEENS5_IJNSA_ILi64EEESF_SF_EEENS_10bfloat16_tENS5_IJlSB_lEEESH_SI_NS4_8TiledMMAINS4_8MMA_AtomIJNS4_20SM100_MMA_F16BF16_SSISH_SH_fLi64ELi64ELNS4_4UMMA5MajorE0ELSN_0ELNSM_7ScaleInE0ELSO_0EEEEEENS4_6LayoutINS5_IJSB_SB_SB_EEENS5_IJNSA_ILi0EEEST_ST_EEEEENS5_IJNS4_10UnderscoreESW_SW_EEEEENS4_23SM90_TMA_LOAD_MULTICASTENS4_14ComposedLayoutINS4_7SwizzleILi3ELi4ELi3EEENS4_18smem_ptr_flag_bitsILi16EEENSR_INS5_IJNSA_ILi8EEESF_EEENS5_IJSF_SB_EEEEEEEvNS4_8identityENS4_13SM90_TMA_LOADES19_vS1A_EENS_8epilogue10collective18CollectiveEpilogueINS1D_23Sm100TmaWarpSpecializedILi3ELi2ELi16ELb1ELb0EEEJSG_NS5_IJNSR_ISF_SB_EENSR_INSA_ILi32EEESB_EEEEESH_SI_SH_SI_NS1D_6fusion15FusionCallbacksIS1H_NS1M_17LinearCombinationISH_fSH_fLNS_15FloatRoundStyleE2EEESG_S1L_JEEENS4_5SM1004TMEM4LOAD26SM100_TMEM_LOAD_16dp256b4xES1B_NS10_INS11_ILi2ELi4ELi3EEES14_NSR_INS5_IJS15_S1J_EEENS5_IJS1J_SB_EEEEEEENS4_17SM75_U32x4_LDSM_NENS4_14SM90_TMA_STOREES20_NS4_17SM90_U32x4_STSM_NENS4_39AutoVectorizingCopyWithAssumedAlignmentILi128EEEEEEvvEEEEvNT_6ParamsE)
	.align		4
        /*000c*/ 	.word	index@(__assertfail)
	.align		4
        /*0010*/ 	.word	0x00000000
	.align		4
        /*0014*/ 	.word	0xfffffffe
	.align		4
        /*0018*/ 	.word	0x00000000
	.align		4
        /*001c*/ 	.word	0xfffffffd
	.align		4
        /*0020*/ 	.word	0x00000000
	.align		4
        /*0024*/ 	.word	0xfffffffc


//--------------------- .nv.constant4             --------------------------
	.section	.nv.constant4,"a",@progbits
	.align	8
	.align		8
.nv.constant4:
        /*0000*/ 	.dword	__assertfail
	.align		8
        /*0008*/ 	.dword	__unnamed_1
	.align		8
        /*0010*/ 	.dword	__unnamed_2
	.align		8
        /*0018*/ 	.dword	_ZN39_INTERNAL_690dc7cb_4_k_cu_3677ace9_63984cuda3std3__45__cpo5beginE
	.align		8
        /*0020*/ 	.dword	_ZN39_INTERNAL_690dc7cb_4_k_cu_3677ace9_63984cuda3std3__45__cpo3endE
	.align		8
        /*0028*/ 	.dword	_ZN39_INTERNAL_690dc7cb_4_k_cu_3677ace9_63984cuda3std3__45__cpo6cbeginE
	.align		8
        /*0030*/ 	.dword	_ZN39_INTERNAL_690dc7cb_4_k_cu_3677ace9_63984cuda3std3__45__cpo4cendE
	.align		8
        /*0038*/ 	.dword	_ZN39_INTERNAL_690dc7cb_4_k_cu_3677ace9_63984cuda3std3__441_GLOBAL__N__690dc7cb_4_k_cu_3677ace9_63986ignoreE
	.align		8
        /*0040*/ 	.dword	_ZN39_INTERNAL_690dc7cb_4_k_cu_3677ace9_63984cuda3std3__419piecewise_constructE
	.align		8
        /*0048*/ 	.dword	_ZN39_INTERNAL_690dc7cb_4_k_cu_3677ace9_63984cuda3std3__48in_placeE
	.align		8
        /*0050*/ 	.dword	_ZN39_INTERNAL_690dc7cb_4_k_cu_3677ace9_63984cuda3std6ranges3__45__cpo4swapE
	.align		8
        /*0058*/ 	.dword	_ZN39_INTERNAL_690dc7cb_4_k_cu_3677ace9_63984cuda3std6ranges3__45__cpo9iter_moveE
	.align		8
        /*0060*/ 	.dword	_ZN39_INTERNAL_690dc7cb_4_k_cu_3677ace9_63984cute7productE
	.align		8
        /*0068*/ 	.dword	_ZN39_INTERNAL_690dc7cb_4_k_cu_3677ace9_63984cute1_E
	.align		8
        /*0070*/ 	.dword	$str$25
	.align		8
        /*0078*/ 	.dword	$str$26
	.align		8
        /*0080*/ 	.dword	$str$27
	.align		8
        /*0088*/ 	.dword	$str$28


//--------------------- .text._ZN7cutlass13device_kernelINS_4gemm6kernel13GemmUniversalIN4cute5tupleIJiiiiEEENS1_10collective13CollectiveMmaINS1_35MainloopSm100TmaUmmaWarpSpecializedILi4ELi2ELi4ENS5_IJNS4_1CILi1EEENSA_ILi2EEESB_EEEEENS5_IJNSA_ILi64EEESF_SF_EEENS_10bfloat16_tENS5_IJlSB_lEEESH_SI_NS4_8TiledMMAINS4_8MMA_AtomIJNS4_20SM100_MMA_F16BF16_SSISH_SH_fLi64ELi64ELNS4_4UMMA5MajorE0ELSN_0ELNSM_7ScaleInE0ELSO_0EEEEEENS4_6LayoutINS5_IJSB_SB_SB_EEENS5_IJNSA_ILi0EEEST_ST_EEEEENS5_IJNS4_10UnderscoreESW_SW_EEEEENS4_23SM90_TMA_LOAD_MULTICASTENS4_14ComposedLayoutINS4_7SwizzleILi3ELi4ELi3EEENS4_18smem_ptr_flag_bitsILi16EEENSR_INS5_IJNSA_ILi8EEESF_EEENS5_IJSF_SB_EEEEEEEvNS4_8identityENS4_13SM90_TMA_LOADES19_vS1A_EENS_8epilogue10collective18CollectiveEpilogueINS1D_23Sm100TmaWarpSpecializedILi3ELi2ELi16ELb1ELb0EEEJSG_NS5_IJNSR_ISF_SB_EENSR_INSA_ILi32EEESB_EEEEESH_SI_SH_SI_NS1D_6fusion15FusionCallbacksIS1H_NS1M_17LinearCombinationISH_fSH_fLNS_15FloatRoundStyleE2EEESG_S1L_JEEENS4_5SM1004TMEM4LOAD26SM100_TMEM_LOAD_16dp256b4xES1B_NS10_INS11_ILi2ELi4ELi3EEES14_NSR_INS5_IJS15_S1J_EEENS5_IJS1J_SB_EEEEEEENS4_17SM75_U32x4_LDSM_NENS4_14SM90_TMA_STOREES20_NS4_17SM90_U32x4_STSM_NENS4_39AutoVectorizingCopyWithAssumedAlignmentILi128EEEEEEvvEEEEvNT_6ParamsE --------------------------
	.section	.text._ZN7cutlass13device_kernelINS_4gemm6kernel13GemmUniversalIN4cute5tupleIJiiiiEEENS1_10collective13CollectiveMmaINS1_35MainloopSm100TmaUmmaWarpSpecializedILi4ELi2ELi4ENS5_IJNS4_1CILi1EEENSA_ILi2EEESB_EEEEENS5_IJNSA_ILi64EEESF_SF_EEENS_10bfloat16_tENS5_IJlSB_lEEESH_SI_NS4_8TiledMMAINS4_8MMA_AtomIJNS4_20SM100_MMA_F16BF16_SSISH_SH_fLi64ELi64ELNS4_4UMMA5MajorE0ELSN_0ELNSM_7ScaleInE0ELSO_0EEEEEENS4_6LayoutINS5_IJSB_SB_SB_EEENS5_IJNSA_ILi0EEEST_ST_EEEEENS5_IJNS4_10UnderscoreESW_SW_EEEEENS4_23SM90_TMA_LOAD_MULTICASTENS4_14ComposedLayoutINS4_7SwizzleILi3ELi4ELi3EEENS4_18smem_ptr_flag_bitsILi16EEENSR_INS5_IJNSA_ILi8EEESF_EEENS5_IJSF_SB_EEEEEEEvNS4_8identityENS4_13SM90_TMA_LOADES19_vS1A_EENS_8epilogue10collective18CollectiveEpilogueINS1D_23Sm100TmaWarpSpecializedILi3ELi2ELi16ELb1ELb0EEEJSG_NS5_IJNSR_ISF_SB_EENSR_INSA_ILi32EEESB_EEEEESH_SI_SH_SI_NS1D_6fusion15FusionCallbacksIS1H_NS1M_17LinearCombinationISH_fSH_fLNS_15FloatRoundStyleE2EEESG_S1L_JEEENS4_5SM1004TMEM4LOAD26SM100_TMEM_LOAD_16dp256b4xES1B_NS10_INS11_ILi2ELi4ELi3EEES14_NSR_INS5_IJS15_S1J_EEENS5_IJS1J_SB_EEEEEEENS4_17SM75_U32x4_LDSM_NENS4_14SM90_TMA_STOREES20_NS4_17SM90_U32x4_STSM_NENS4_39AutoVectorizingCopyWithAssumedAlignmentILi128EEEEEEvvEEEEvNT_6ParamsE,"ax",@progbits
	.align	128
.text._ZN7cutlass13device_kernelINS_4gemm6kernel13GemmUniversalIN4cute5tupleIJiiiiEEENS1_10collective13CollectiveMmaINS1_35MainloopSm100TmaUmmaWarpSpecializedILi4ELi2ELi4ENS5_IJNS4_1CILi1EEENSA_ILi2EEESB_EEEEENS5_IJNSA_ILi64EEESF_SF_EEENS_10bfloat16_tENS5_IJlSB_lEEESH_SI_NS4_8TiledMMAINS4_8MMA_AtomIJNS4_20SM100_MMA_F16BF16_SSISH_SH_fLi64ELi64ELNS4_4UMMA5MajorE0ELSN_0ELNSM_7ScaleInE0ELSO_0EEEEEENS4_6LayoutINS5_IJSB_SB_SB_EEENS5_IJNSA_ILi0EEEST_ST_EEEEENS5_IJNS4_10UnderscoreESW_SW_EEEEENS4_23SM90_TMA_LOAD_MULTICASTENS4_14ComposedLayoutINS4_7SwizzleILi3ELi4ELi3EEENS4_18smem_ptr_flag_bitsILi16EEENSR_INS5_IJNSA_ILi8EEESF_EEENS5_IJSF_SB_EEEEEEEvNS4_8identityENS4_13SM90_TMA_LOADES19_vS1A_EENS_8epilogue10collective18CollectiveEpilogueINS1D_23Sm100TmaWarpSpecializedILi3ELi2ELi16ELb1ELb0EEEJSG_NS5_IJNSR_ISF_SB_EENSR_INSA_ILi32EEESB_EEEEESH_SI_SH_SI_NS1D_6fusion15FusionCallbacksIS1H_NS1M_17LinearCombinationISH_fSH_fLNS_15FloatRoundStyleE2EEESG_S1L_JEEENS4_5SM1004TMEM4LOAD26SM100_TMEM_LOAD_16dp256b4xES1B_NS10_INS11_ILi2ELi4ELi3EEES14_NSR_INS5_IJS15_S1J_EEENS5_IJS1J_SB_EEEEEEENS4_17SM75_U32x4_LDSM_NENS4_14SM90_TMA_STOREES20_NS4_17SM90_U32x4_STSM_NENS4_39AutoVectorizingCopyWithAssumedAlignmentILi128EEEEEEvvEEEEvNT_6ParamsE:
        .type           _ZN7cutlass13device_kernelINS_4gemm6kernel13GemmUniversalIN4cute5tupleIJiiiiEEENS1_10collective13CollectiveMmaINS1_35MainloopSm100TmaUmmaWarpSpecializedILi4ELi2ELi4ENS5_IJNS4_1CILi1EEENSA_ILi2EEESB_EEEEENS5_IJNSA_ILi64EEESF_SF_EEENS_10bfloat16_tENS5_IJlSB_lEEESH_SI_NS4_8TiledMMAINS4_8MMA_AtomIJNS4_20SM100_MMA_F16BF16_SSISH_SH_fLi64ELi64ELNS4_4UMMA5MajorE0ELSN_0ELNSM_7ScaleInE0ELSO_0EEEEEENS4_6LayoutINS5_IJSB_SB_SB_EEENS5_IJNSA_ILi0EEEST_ST_EEEEENS5_IJNS4_10UnderscoreESW_SW_EEEEENS4_23SM90_TMA_LOAD_MULTICASTENS4_14ComposedLayoutINS4_7SwizzleILi3ELi4ELi3EEENS4_18smem_ptr_flag_bitsILi16EEENSR_INS5_IJNSA_ILi8EEESF_EEENS5_IJSF_SB_EEEEEEEvNS4_8identityENS4_13SM90_TMA_LOADES19_vS1A_EENS_8epilogue10collective18CollectiveEpilogueINS1D_23Sm100TmaWarpSpecializedILi3ELi2ELi16ELb1ELb0EEEJSG_NS5_IJNSR_ISF_SB_EENSR_INSA_ILi32EEESB_EEEEESH_SI_SH_SI_NS1D_6fusion15FusionCallbacksIS1H_NS1M_17LinearCombinationISH_fSH_fLNS_15FloatRoundStyleE2EEESG_S1L_JEEENS4_5SM1004TMEM4LOAD26SM100_TMEM_LOAD_16dp256b4xES1B_NS10_INS11_ILi2ELi4ELi3EEES14_NSR_INS5_IJS15_S1J_EEENS5_IJS1J_SB_EEEEEEENS4_17SM75_U32x4_LDSM_NENS4_14SM90_TMA_STOREES20_NS4_17SM90_U32x4_STSM_NENS4_39AutoVectorizingCopyWithAssumedAlignmentILi128EEEEEEvvEEEEvNT_6ParamsE,@function
        .size           _ZN7cutlass13device_kernelINS_4gemm6kernel13GemmUniversalIN4cute5tupleIJiiiiEEENS1_10collective13CollectiveMmaINS1_35MainloopSm100TmaUmmaWarpSpecializedILi4ELi2ELi4ENS5_IJNS4_1CILi1EEENSA_ILi2EEESB_EEEEENS5_IJNSA_ILi64EEESF_SF_EEENS_10bfloat16_tENS5_IJlSB_lEEESH_SI_NS4_8TiledMMAINS4_8MMA_AtomIJNS4_20SM100_MMA_F16BF16_SSISH_SH_fLi64ELi64ELNS4_4UMMA5MajorE0ELSN_0ELNSM_7ScaleInE0ELSO_0EEEEEENS4_6LayoutINS5_IJSB_SB_SB_EEENS5_IJNSA_ILi0EEEST_ST_EEEEENS5_IJNS4_10UnderscoreESW_SW_EEEEENS4_23SM90_TMA_LOAD_MULTICASTENS4_14ComposedLayoutINS4_7SwizzleILi3ELi4ELi3EEENS4_18smem_ptr_flag_bitsILi16EEENSR_INS5_IJNSA_ILi8EEESF_EEENS5_IJSF_SB_EEEEEEEvNS4_8identityENS4_13SM90_TMA_LOADES19_vS1A_EENS_8epilogue10collective18CollectiveEpilogueINS1D_23Sm100TmaWarpSpecializedILi3ELi2ELi16ELb1ELb0EEEJSG_NS5_IJNSR_ISF_SB_EENSR_INSA_ILi32EEESB_EEEEESH_SI_SH_SI_NS1D_6fusion15FusionCallbacksIS1H_NS1M_17LinearCombinationISH_fSH_fLNS_15FloatRoundStyleE2EEESG_S1L_JEEENS4_5SM1004TMEM4LOAD26SM100_TMEM_LOAD_16dp256b4xES1B_NS10_INS11_ILi2ELi4ELi3EEES14_NSR_INS5_IJS15_S1J_EEENS5_IJS1J_SB_EEEEEEENS4_17SM75_U32x4_LDSM_NENS4_14SM90_TMA_STOREES20_NS4_17SM90_U32x4_STSM_NENS4_39AutoVectorizingCopyWithAssumedAlignmentILi128EEEEEEvvEEEEvNT_6ParamsE,(.L_x_161 - _ZN7cutlass13device_kernelINS_4gemm6kernel13GemmUniversalIN4cute5tupleIJiiiiEEENS1_10collective13CollectiveMmaINS1_35MainloopSm100TmaUmmaWarpSpecializedILi4ELi2ELi4ENS5_IJNS4_1CILi1EEENSA_ILi2EEESB_EEEEENS5_IJNSA_ILi64EEESF_SF_EEENS_10bfloat16_tENS5_IJlSB_lEEESH_SI_NS4_8TiledMMAINS4_8MMA_AtomIJNS4_20SM100_MMA_F16BF16_SSISH_SH_fLi64ELi64ELNS4_4UMMA5MajorE0ELSN_0ELNSM_7ScaleInE0ELSO_0EEEEEENS4_6LayoutINS5_IJSB_SB_SB_EEENS5_IJNSA_ILi0EEEST_ST_EEEEENS5_IJNS4_10UnderscoreESW_SW_EEEEENS4_23SM90_TMA_LOAD_MULTICASTENS4_14ComposedLayoutINS4_7SwizzleILi3ELi4ELi3EEENS4_18smem_ptr_flag_bitsILi16EEENSR_INS5_IJNSA_ILi8EEESF_EEENS5_IJSF_SB_EEEEEEEvNS4_8identityENS4_13SM90_TMA_LOADES19_vS1A_EENS_8epilogue10collective18CollectiveEpilogueINS1D_23Sm100TmaWarpSpecializedILi3ELi2ELi16ELb1ELb0EEEJSG_NS5_IJNSR_ISF_SB_EENSR_INSA_ILi32EEESB_EEEEESH_SI_SH_SI_NS1D_6fusion15FusionCallbacksIS1H_NS1M_17LinearCombinationISH_fSH_fLNS_15FloatRoundStyleE2EEESG_S1L_JEEENS4_5SM1004TMEM4LOAD26SM100_TMEM_LOAD_16dp256b4xES1B_NS10_INS11_ILi2ELi4ELi3EEES14_NSR_INS5_IJS15_S1J_EEENS5_IJS1J_SB_EEEEEEENS4_17SM75_U32x4_LDSM_NENS4_14SM90_TMA_STOREES20_NS4_17SM90_U32x4_STSM_NENS4_39AutoVectorizingCopyWithAssumedAlignmentILi128EEEEEEvvEEEEvNT_6ParamsE)
        .other          _ZN7cutlass13device_kernelINS_4gemm6kernel13GemmUniversalIN4cute5tupleIJiiiiEEENS1_10collective13CollectiveMmaINS1_35MainloopSm100TmaUmmaWarpSpecializedILi4ELi2ELi4ENS5_IJNS4_1CILi1EEENSA_ILi2EEESB_EEEEENS5_IJNSA_ILi64EEESF_SF_EEENS_10bfloat16_tENS5_IJlSB_lEEESH_SI_NS4_8TiledMMAINS4_8MMA_AtomIJNS4_20SM100_MMA_F16BF16_SSISH_SH_fLi64ELi64ELNS4_4UMMA5MajorE0ELSN_0ELNSM_7ScaleInE0ELSO_0EEEEEENS4_6LayoutINS5_IJSB_SB_SB_EEENS5_IJNSA_ILi0EEEST_ST_EEEEENS5_IJNS4_10UnderscoreESW_SW_EEEEENS4_23SM90_TMA_LOAD_MULTICASTENS4_14ComposedLayoutINS4_7SwizzleILi3ELi4ELi3EEENS4_18smem_ptr_flag_bitsILi16EEENSR_INS5_IJNSA_ILi8EEESF_EEENS5_IJSF_SB_EEEEEEEvNS4_8identityENS4_13SM90_TMA_LOADES19_vS1A_EENS_8epilogue10collective18CollectiveEpilogueINS1D_23Sm100TmaWarpSpecializedILi3ELi2ELi16ELb1ELb0EEEJSG_NS5_IJNSR_ISF_SB_EENSR_INSA_ILi32EEESB_EEEEESH_SI_SH_SI_NS1D_6fusion15FusionCallbacksIS1H_NS1M_17LinearCombinationISH_fSH_fLNS_15FloatRoundStyleE2EEESG_S1L_JEEENS4_5SM1004TMEM4LOAD26SM100_TMEM_LOAD_16dp256b4xES1B_NS10_INS11_ILi2ELi4ELi3EEES14_NSR_INS5_IJS15_S1J_EEENS5_IJS1J_SB_EEEEEEENS4_17SM75_U32x4_LDSM_NENS4_14SM90_TMA_STOREES20_NS4_17SM90_U32x4_STSM_NENS4_39AutoVectorizingCopyWithAssumedAlignmentILi128EEEEEEvvEEEEvNT_6ParamsE,@"STO_CUDA_ENTRY STV_DEFAULT"
_ZN7cutlass13device_kernelINS_4gemm6kernel13GemmUniversalIN4cute5tupleIJiiiiEEENS1_10collective13CollectiveMmaINS1_35MainloopSm100TmaUmmaWarpSpecializedILi4ELi2ELi4ENS5_IJNS4_1CILi1EEENSA_ILi2EEESB_EEEEENS5_IJNSA_ILi64EEESF_SF_EEENS_10bfloat16_tENS5_IJlSB_lEEESH_SI_NS4_8TiledMMAINS4_8MMA_AtomIJNS4_20SM100_MMA_F16BF16_SSISH_SH_fLi64ELi64ELNS4_4UMMA5MajorE0ELSN_0ELNSM_7ScaleInE0ELSO_0EEEEEENS4_6LayoutINS5_IJSB_SB_SB_EEENS5_IJNSA_ILi0EEEST_ST_EEEEENS5_IJNS4_10UnderscoreESW_SW_EEEEENS4_23SM90_TMA_LOAD_MULTICASTENS4_14ComposedLayoutINS4_7SwizzleILi3ELi4ELi3EEENS4_18smem_ptr_flag_bitsILi16EEENSR_INS5_IJNSA_ILi8EEESF_EEENS5_IJSF_SB_EEEEEEEvNS4_8identityENS4_13SM90_TMA_LOADES19_vS1A_EENS_8epilogue10collective18CollectiveEpilogueINS1D_23Sm100TmaWarpSpecializedILi3ELi2ELi16ELb1ELb0EEEJSG_NS5_IJNSR_ISF_SB_EENSR_INSA_ILi32EEESB_EEEEESH_SI_SH_SI_NS1D_6fusion15FusionCallbacksIS1H_NS1M_17LinearCombinationISH_fSH_fLNS_15FloatRoundStyleE2EEESG_S1L_JEEENS4_5SM1004TMEM4LOAD26SM100_TMEM_LOAD_16dp256b4xES1B_NS10_INS11_ILi2ELi4ELi3EEES14_NSR_INS5_IJS15_S1J_EEENS5_IJS1J_SB_EEEEEEENS4_17SM75_U32x4_LDSM_NENS4_14SM90_TMA_STOREES20_NS4_17SM90_U32x4_STSM_NENS4_39AutoVectorizingCopyWithAssumedAlignmentILi128EEEEEEvvEEEEvNT_6ParamsE:
[----:B------:R-:W1:Y:S01]  /*0000*/  LDC R1, c[0x0][0x37c] ;  /* 0x0000df00ff017b82 */ /* 0x000e620000000800 */
[----:B------:R-:W2:Y:S01]  /*0010*/  S2R R55, SR_TID.X ;  /* 0x0000000000377919 */ /* 0x000ea20000002100 */
[----:B------:R-:W3:Y:S01]  /*0020*/  LDCU.64 UR8, c[0x0][0x890] ;  /* 0x00011200ff0877ac */ /* 0x000ee20008000a00 */
[----:B------:R-:W-:Y:S02]  /*0030*/  PRMT R45, RZ, 0x7610, R45 ;  /* 0x00007610ff2d7816 */ /* 0x000fe4000000002d */
[----:B------:R-:W-:Y:S01]  /*0040*/  ELECT P3, URZ, PT ;  /* 0x0000000000ff782f */ /* 0x000fe20003860000 */
[----:B---3--:R-:W-:-:S04]  /*0050*/  UISETP.NE.U32.AND UP0, UPT, UR8, URZ, UPT ;  /* 0x000000ff0800728c */ /* 0x008fc8000bf05070 */
[----:B------:R-:W-:Y:S01]  /*0060*/  UISETP.NE.AND.EX UP0, UPT, UR9, URZ, UPT, UP0 ;  /* 0x000000ff0900728c */ /* 0x000fe2000bf05300 */
[----:B--2---:R-:W-:-:S05]  /*0070*/  SHF.R.U32.HI R46, RZ, 0x5, R55 ;  /* 0x00000005ff2e7819 */ /* 0x004fca0000011637 */
[----:B------:R-:W2:Y:S02]  /*0080*/  SHFL.IDX PT, R0, R46, RZ, 0x1f ;  /* 0x00001fff2e007589 */ /* 0x000ea400000e0000 */
[----:B--2---:R-:W-:Y:S01]  /*0090*/  R2UR UR22, R0 ;  /* 0x00000000001672ca */ /* 0x004fe200000e0000 */
[----:B-1----:R-:W-:-:S14]  /*00a0*/  BRA.U UP0, `(.L_x_0) ;  /* 0x0000000100307547 */ /* 0x002fdc000b800000 */
[----:B------:R-:W1:Y:S02]  /*00b0*/  LDCU.64 UR4, c[0x0][0x888] ;  /* 0x00011100ff0477ac */ /* 0x000e640008000a00 */
[----:B-1----:R-:W-:-:S04]  /*00c0*/  UISETP.NE.U32.AND UP0, UPT, UR4, URZ, UPT ;  /* 0x000000ff0400728c */ /* 0x002fc8000bf05070 */
[----:B------:R-:W-:-:S09]  /*00d0*/  UISETP.NE.AND.EX UP0, UPT, UR5, URZ, UPT, UP0 ;  /* 0x000000ff0500728c */ /* 0x000fd2000bf05300 */
[----:B------:R-:W-:Y:S05]  /*00e0*/  BRA.U !UP0, `(.L_x_1) ;  /* 0x0000000108147547 */ /* 0x000fea000b800000 */
[----:B------:R-:W1:Y:S01]  /*00f0*/  LDC.64 R26, c[0x0][0x888] ;  /* 0x00022200ff1a7b82 */ /* 0x000e620000000a00 */
[----:B------:R-:W1:Y:S02]  /*0100*/  LDCU.64 UR4, c[0x0][0x358] ;  /* 0x00006b00ff0477ac */ /* 0x000e640008000a00 */
[----:B-1----:R1:W5:Y:S01]  /*0110*/  LDG.E R26, desc[UR4][R26.64] ;  /* 0x000000041a1a7981 */ /* 0x002362000c1e1900 */
[----:B------:R-:W-:Y:S01]  /*0120*/  HFMA2 R45, -RZ, RZ, 0, 5.9604644775390625e-08 ;  /* 0x00000001ff2d7431 */ /* 0x000fe200000001ff */
[----:B------:R-:W-:Y:S05]  /*0130*/  BRA `(.L_x_0) ;  /* 0x00000000000c7947 */ /* 0x000fea0003800000 */
.L_x_1:
[----:B------:R-:W1:Y:S01]  /*0140*/  LDCU UR4, c[0x0][0x880] ;  /* 0x00011000ff0477ac */ /* 0x000e620008000800 */
[----:B------:R-:W-:Y:S01]  /*0150*/  HFMA2 R45, -RZ, RZ, 0, 5.9604644775390625e-08 ;  /* 0x00000001ff2d7431 */ /* 0x000fe200000001ff */
[----:B-1----:R-:W-:-:S07]  /*0160*/  MOV R26, UR4 ;  /* 0x00000004001a7c02 */ /* 0x002fce0008000f00 */
.L_x_0:
[----:B------:R-:W2:Y:S02]  /*0170*/  LDCU.64 UR4, c[0x0][0x8b0] ;  /* 0x00011600ff0477ac */ /* 0x000ea40008000a00 */
[----:B--2---:R-:W-:-:S04]  /*0180*/  UISETP.NE.U32.AND UP0, UPT, UR4, URZ, UPT ;  /* 0x000000ff0400728c */ /* 0x004fc8000bf05070 */
[----:B------:R-:W-:-:S09]  /*0190*/  UISETP.NE.AND.EX UP0, UPT, UR5, URZ, UPT, UP0 ;  /* 0x000000ff0500728c */ /* 0x000fd2000bf05300 */
[----:B------:R-:W-:Y:S05]  /*01a0*/  BRA.U UP0, `(.L_x_2) ;  /* 0x0000000100287547 */ /* 0x000fea000b800000 */
[----:B------:R-:W2:Y:S02]  /*01b0*/  LDCU.64 UR4, c[0x0][0x8a8] ;  /* 0x00011500ff0477ac */ /* 0x000ea40008000a00 */
[----:B--2---:R-:W-:-:S04]  /*01c0*/  UISETP.NE.U32.AND UP0, UPT, UR4, URZ, UPT ;  /* 0x000000ff0400728c */ /* 0x004fc8000bf05070 */
[----:B------:R-:W-:-:S09]  /*01d0*/  UISETP.NE.AND.EX UP0, UPT, UR5, URZ, UPT, UP0 ;  /* 0x000000ff0500728c */ /* 0x000fd2000bf05300 */
[----:B------:R-:W-:Y:S05]  /*01e0*/  BRA.U !UP0, `(.L_x_3) ;  /* 0x0000000108107547 */ /* 0x000fea000b800000 */
[----:B------:R-:W2:Y:S01]  /*01f0*/  LDC.64 R24, c[0x0][0x8a8] ;  /* 0x00022a00ff187b82 */ /* 0x000ea20000000a00 */
[----:B------:R-:W2:Y:S02]  /*0200*/  LDCU.64 UR4, c[0x0][0x358] ;  /* 0x00006b00ff0477ac */ /* 0x000ea40008000a00 */
[----:B--2---:R2:W5:Y:S01]  /*0210*/  LDG.E R24, desc[UR4][R24.64] ;  /* 0x0000000418187981 */ /* 0x004562000c1e1900 */
[----:B------:R-:W-:Y:S05]  /*0220*/  BRA `(.L_x_2) ;  /* 0x0000000000087947 */ /* 0x000fea0003800000 */
.L_x_3:
[----:B------:R-:W2:Y:S02]  /*0230*/  LDCU UR4, c[0x0][0x8a0] ;  /* 0x00011400ff0477ac */ /* 0x000ea40008000800 */
[----:B--2---:R-:W-:Y:S02]  /*0240*/  MOV R24, UR4 ;  /* 0x0000000400187c02 */ /* 0x004fe40008000f00 */
.L_x_2:
[----:B------:R-:W-:Y:S01]  /*0250*/  IMAD.U32 R0, RZ, RZ, UR22 ;  /* 0x00000016ff007e24 */ /* 0x000fe2000f8e00ff */
[----:B------:R-:W-:Y:S04]  /*0260*/  BSSY.RECONVERGENT B0, `(.L_x_4) ;  /* 0x000000c000007945 */ /* 0x000fe80003800200 */
[C---:B------:R-:W-:Y:S02]  /*0270*/  ISETP.NE.OR P1, PT, R0.reuse, 0x1, !P3 ;  /* 0x000000010000780c */ /* 0x040fe40005f25670 */
[----:B------:R-:W-:-:S11]  /*0280*/  ISETP.NE.OR P0, PT, R0, 0x3, !P3 ;  /* 0x000000030000780c */ /* 0x000fd60005f05670 */
[----:B------:R-:W-:Y:S05]  /*0290*/  @P1 BRA `(.L_x_5) ;  /* 0x0000000000201947 */ /* 0x000fea0003800000 */
[----:B------:R-:W3:Y:S02]  /*02a0*/  LDCU.64 UR4, c[0x0][0x348] ;  /* 0x00006900ff0477ac */ /* 0x000ee40008000a00 */
[----:B---3--:R-:W-:Y:S02]  /*02b0*/  UIADD3 UR6, UP1, UPT, UR4, 0x80, URZ ;  /* 0x0000008004067890 */ /* 0x008fe4000ff3e0ff */
[----:B------:R-:W-:Y:S02]  /*02c0*/  UIADD3 UR4, UP0, UPT, UR4, 0x180, URZ ;  /* 0x0000018004047890 */ /* 0x000fe4000ff1e0ff */
[----:B------:R-:W-:Y:S02]  /*02d0*/  UIADD3.X UR7, UPT, UPT, URZ, UR5, URZ, UP1, !UPT ;  /* 0x00000005ff077290 */ /* 0x000fe40008ffe4ff */
[----:B------:R-:W-:-:S07]  /*02e0*/  UIADD3.X UR5, UPT, UPT, URZ, UR5, URZ, UP0, !UPT ;  /* 0x00000005ff057290 */ /* 0x000fce00087fe4ff */
[----:B------:R3:W-:Y:S02]  /*02f0*/  UTMACCTL.PF [UR6] ;  /* 0x00000000060079b9 */ /* 0x0007e40008040000 */
[----:B------:R3:W-:Y:S02]  /*0300*/  UTMACCTL.PF [UR4] ;  /* 0x00000000040079b9 */ /* 0x0007e40008040000 */
[----:B---3--:R-:W-:Y:S01]  /*0310*/  NOP ;  /* 0x0000000000007918 */ /* 0x008fe20000000000 */
.L_x_5:
[----:B------:R-:W-:Y:S05]  /*0320*/  BSYNC.RECONVERGENT B0 ;  /* 0x0000000000007941 */ /* 0x000fea0003800200 */
.L_x_4:
[----:B------:R-:W-:Y:S04]  /*0330*/  BSSY.RECONVERGENT B0, `(.L_x_6) ;  /* 0x000000a000007945 */ /* 0x000fe80003800200 */
        /* <DEDUP_REMOVED lines=9> */
.L_x_7:
[----:B------:R-:W-:Y:S05]  /*03d0*/  BSYNC.RECONVERGENT B0 ;  /* 0x0000000000007941 */ /* 0x000fea0003800200 */
.L_x_6:
[----:B------:R-:W3:Y:S01]  /*03e0*/  LDCU.64 UR4, c[0x0][0x888] ;  /* 0x00011100ff0477ac */ /* 0x000ee20008000a00 */
[----:B------:R-:W-:Y:S02]  /*03f0*/  UISETP.EQ.U32.AND UP1, UPT, UR8, URZ, UPT ;  /* 0x000000ff0800728c */ /* 0x000fe4000bf22070 */
[----:B------:R-:W-:Y:S02]  /*0400*/  UPLOP3.LUT UP3, UPT, UPT, UPT, UPT, 0x80, 0x8 ;  /* 0x000000000008789c */ /* 0x000fe40003f6f070 */
[----:B---3--:R-:W-:-:S04]  /*0410*/  UISETP.NE.U32.AND UP0, UPT, UR4, URZ, UPT ;  /* 0x000000ff0400728c */ /* 0x008fc8000bf05070 */
[----:B------:R-:W-:-:S04]  /*0420*/  UISETP.NE.AND.EX UP0, UPT, UR5, URZ, UPT, UP0 ;  /* 0x000000ff0500728c */ /* 0x000fc8000bf05300 */
[----:B------:R-:W-:-:S04]  /*0430*/  UISETP.EQ.OR.EX UP2, UPT, UR9, URZ, !UP0, UP1 ;  /* 0x000000ff0900728c */ /* 0x000fc8000c742710 */
[----:B------:R-:W-:-:S06]  /*0440*/  UP2UR UR4, UPR, URZ, 0x4 ;  /* 0x00000004ff047883 */ /* 0x000fcc0008000000 */
[----:B------:R-:W-:Y:S01]  /*0450*/  MOV R49, UR4 ;  /* 0x0000000400317c02 */ /* 0x000fe20008000f00 */
[----:B------:R-:W-:Y:S06]  /*0460*/  BRA.U !UP2, `(.L_x_8) ;  /* 0x000000010a207547 */ /* 0x000fec000b800000 */
[----:B------:R-:W-:Y:S01]  /*0470*/  UISETP.NE.U32.AND UP1, UPT, UR8, URZ, UPT ;  /* 0x000000ff0800728c */ /* 0x000fe2000bf25070 */
[----:B-----5:R-:W-:Y:S01]  /*0480*/  FSETP.NEU.AND P0, PT, R26, RZ, PT ;  /* 0x000000ff1a00720b */ /* 0x020fe20003f0d000 */
[----:B------:R-:W-:Y:S02]  /*0490*/  USEL UR4, URZ, 0xffffffff, UP0 ;  /* 0xffffffffff047887 */ /* 0x000fe40008000000 */
[----:B------:R-:W-:-:S10]  /*04a0*/  UISETP.NE.AND.EX UP1, UPT, UR9, URZ, UPT, UP1 ;  /* 0x000000ff0900728c */ /* 0x000fd4000bf25310 */
[----:B------:R-:W-:Y:S01]  /*04b0*/  VOTEU.ANY UP0, P0 ;  /* 0x0000000000ff7886 */ /* 0x000fe20000000100 */
[----:B------:R-:W-:-:S04]  /*04c0*/  @!UP1 USEL UR4, URZ, 0xffffffff, UP0 ;  /* 0xffffffffff049887 */ /* 0x000fc80008000000 */
[----:B------:R-:W-:-:S04]  /*04d0*/  ULOP3.LUT UR4, UR4, 0x1, URZ, 0xc0, !UPT ;  /* 0x0000000104047892 */ /* 0x000fc8000f8ec0ff */
[----:B------:R-:W-:-:S11]  /*04e0*/  UISETP.NE.U32.AND UP3, UPT, UR4, 0x1, UPT ;  /* 0x000000010400788c */ /* 0x000fd6000bf65070 */
.L_x_8:
[----:B------:R-:W3:Y:S01]  /*04f0*/  SHFL.IDX PT, R2, R46, RZ, 0x1f ;  /* 0x00001fff2e027589 */ /* 0x000ee200000e0000 */
[----:B------:R-:W-:-:S04]  /*0500*/  UISETP.NE.AND UP0, UPT, UR22, 0x2, UPT ;  /* 0x000000021600788c */ /* 0x000fc8000bf05270 */
[----:B------:R-:W-:Y:S01]  /*0510*/  USEL UR37, URZ, 0x1, UP0 ;  /* 0x00000001ff257887 */ /* 0x000fe20008000000 */
[----:B---3--:R-:W-:-:S13]  /*0520*/  ISETP.NE.AND P0, PT, R2, RZ, PT ;  /* 0x000000ff0200720c */ /* 0x008fda0003f05270 */
[----:B------:R-:W-:Y:S05]  /*0530*/  @P0 BRA `(.L_x_9) ;  /* 0x0000000000580947 */ /* 0x000fea0003800000 */
[----:B------:R-:W3:Y:S01]  /*0540*/  S2UR UR4, SR_CgaCtaId ;  /* 0x00000000000479c3 */ /* 0x000ee20000008800 */
[----:B------:R-:W-:Y:S01]  /*0550*/  UMOV UR5, 0x400 ;  /* 0x0000040000057882 */ /* 0x000fe20000000000 */
[----:B------:R-:W-:Y:S01]  /*0560*/  UMOV UR8, 0x1 ;  /* 0x0000000100087882 */ /* 0x000fe20000000000 */
[----:B------:R-:W-:Y:S01]  /*0570*/  UMOV UR6, 0x2 ;  /* 0x0000000200067882 */ /* 0x000fe20000000000 */
[----:B------:R-:W-:-:S04]  /*0580*/  UIADD3 UR8, UPT, UPT, -UR8, 0x100000, URZ ;  /* 0x0010000008087890 */ /* 0x000fc8000fffe1ff */
[----:B------:R-:W-:Y:S02]  /*0590*/  USHF.L.U32 UR9, UR8, 0xb, URZ ;  /* 0x0000000b08097899 */ /* 0x000fe400080006ff */
[----:B------:R-:W-:Y:S02]  /*05a0*/  USHF.L.U32 UR8, UR8, 0x1, URZ ;  /* 0x0000000108087899 */ /* 0x000fe400080006ff */
[----:B------:R-:W-:-:S04]  /*05b0*/  UIADD3 UR6, UPT, UPT, -UR6, 0x100000, URZ ;  /* 0x0010000006067890 */ /* 0x000fc8000fffe1ff */
[----:B------:R-:W-:Y:S02]  /*05c0*/  USHF.L.U32 UR7, UR6, 0xb, URZ ;  /* 0x0000000b06077899 */ /* 0x000fe400080006ff */
[----:B------:R-:W-:Y:S01]  /*05d0*/  USHF.L.U32 UR6, UR6, 0x1, URZ ;  /* 0x0000000106067899 */ /* 0x000fe200080006ff */
[----:B------:R-:W-:Y:S01]  /*05e0*/  ELECT P0, URZ, PT ;  /* 0x0000000000ff782f */ /* 0x000fe20003800000 */
[----:B---3--:R-:W-:Y:S01]  /*05f0*/  ULEA UR4, UR4, UR5, 0x18 ;  /* 0x0000000504047291 */ /* 0x008fe2000f8ec0ff */
[----:B------:R-:W3:Y:S11]  /*0600*/  FENCE.VIEW.ASYNC.S ;  /* 0x00000000000073c6 */ /* 0x000ef60000000000 */
[----:B---3--:R3:W4:Y:S01]  /*0610*/  SYNCS.EXCH.64 URZ, [UR4], UR8 ;  /* 0x0000000804ff75b2 */ /* 0x0087220008000100 */
[----:B------:R3:W1:Y:S01]  /*0620*/  SYNCS.EXCH.64 URZ, [UR4+0x20], UR6 ;  /* 0x0000200604ff75b2 */ /* 0x0006620008000100 */
[----:B------:R3:W1:Y:S01]  /*0630*/  SYNCS.EXCH.64 URZ, [UR4+0x8], UR8 ;  /* 0x0000080804ff75b2 */ /* 0x0006620008000100 */
[----:B------:R3:W1:Y:S01]  /*0640*/  SYNCS.EXCH.64 URZ, [UR4+0x28], UR6 ;  /* 0x0000280604ff75b2 */ /* 0x0006620008000100 */
[----:B------:R3:W1:Y:S01]  /*0650*/  SYNCS.EXCH.64 URZ, [UR4+0x10], UR8 ;  /* 0x0000100804ff75b2 */ /* 0x0006620008000100 */
[----:B------:R3:W1:Y:S01]  /*0660*/  SYNCS.EXCH.64 URZ, [UR4+0x30], UR6 ;  /* 0x0000300604ff75b2 */ /* 0x0006620008000100 */
[----:B------:R3:W1:Y:S01]  /*0670*/  SYNCS.EXCH.64 URZ, [UR4+0x18], UR8 ;  /* 0x0000180804ff75b2 */ /* 0x0006620008000100 */
[----:B------:R3:W1:Y:S01]  /*0680*/  SYNCS.EXCH.64 URZ, [UR4+0x38], UR6 ;  /* 0x0000380604ff75b2 */ /* 0x0006620008000100 */
[----:B------:R-:W-:Y:S01]  /*0690*/  NOP ;  /* 0x0000000000007918 */ /* 0x000fe20000000000 */
.L_x_9:
[----:B------:R-:W2:Y:S01]  /*06a0*/  SHFL.IDX PT, R2, R46, RZ, 0x1f ;  /* 0x00001fff2e027589 */ /* 0x000ea200000e0000 */
[----:B------:R-:W-:Y:S01]  /*06b0*/  NOP ;  /* 0x0000000000007918 */ /* 0x000fe20000000000 */
[----:B--2---:R-:W-:-:S13]  /*06c0*/  ISETP.NE.AND P0, PT, R2, 0x1, PT ;  /* 0x000000010200780c */ /* 0x004fda0003f05270 */
[----:B------:R-:W-:Y:S05]  /*06d0*/  @P0 BRA `(.L_x_10) ;  /* 0x0000000000500947 */ /* 0x000fea0003800000 */
[----:B---3--:R-:W2:Y:S01]  /*06e0*/  S2UR UR4, SR_CgaCtaId ;  /* 0x00000000000479c3 */ /* 0x008ea20000008800 */
        /* <DEDUP_REMOVED lines=10> */
[----:B--2---:R-:W-:Y:S01]  /*0790*/  ULEA UR4, UR4, UR5, 0x18 ;  /* 0x0000000504047291 */ /* 0x004fe2000f8ec0ff */
[----:B------:R-:W2:Y:S11]  /*07a0*/  FENCE.VIEW.ASYNC.S ;  /* 0x00000000000073c6 */ /* 0x000eb60000000000 */
[----:B--2---:R2:W3:Y:S01]  /*07b0*/  SYNCS.EXCH.64 URZ, [UR4+0x40], UR8 ;  /* 0x0000400804ff75b2 */ /* 0x0044e20008000100 */
[----:B------:R2:W1:Y:S01]  /*07c0*/  SYNCS.EXCH.64 URZ, [UR4+0x58], UR6 ;  /* 0x0000580604ff75b2 */ /* 0x0004620008000100 */
[----:B------:R2:W1:Y:S01]  /*07d0*/  SYNCS.EXCH.64 URZ, [UR4+0x48], UR8 ;  /* 0x0000480804ff75b2 */ /* 0x0004620008000100 */
[----:B------:R2:W1:Y:S01]  /*07e0*/  SYNCS.EXCH.64 URZ, [UR4+0x60], UR6 ;  /* 0x0000600604ff75b2 */ /* 0x0004620008000100 */
[----:B------:R2:W1:Y:S01]  /*07f0*/  SYNCS.EXCH.64 URZ, [UR4+0x50], UR8 ;  /* 0x0000500804ff75b2 */ /* 0x0004620008000100 */
[----:B------:R2:W1:Y:S01]  /*0800*/  SYNCS.EXCH.64 URZ, [UR4+0x68], UR6 ;  /* 0x0000680604ff75b2 */ /* 0x0004620008000100 */
[----:B------:R-:W-:Y:S01]  /*0810*/  NOP ;  /* 0x0000000000007918 */ /* 0x000fe20000000000 */
.L_x_10:
[----:B------:R-:W4:Y:S01]  /*0820*/  SHFL.IDX PT, R2, R46, RZ, 0x1f ;  /* 0x00001fff2e027589 */ /* 0x000f2200000e0000 */
[----:B------:R-:W-:Y:S01]  /*0830*/  NOP ;  /* 0x0000000000007918 */ /* 0x000fe20000000000 */
[----:B----4-:R-:W-:-:S13]  /*0840*/  ISETP.NE.AND P0, PT, R2, 0x3, PT ;  /* 0x000000030200780c */ /* 0x010fda0003f05270 */
[----:B------:R-:W-:Y:S05]  /*0850*/  @P0 BRA `(.L_x_11) ;  /* 0x0000000000300947 */ /* 0x000fea0003800000 */
[----:B--23--:R-:W2:Y:S01]  /*0860*/  S2UR UR6, SR_CgaCtaId ;  /* 0x00000000000679c3 */ /* 0x00cea20000008800 */
[----:B------:R-:W-:Y:S01]  /*0870*/  UMOV UR4, 0x400 ;  /* 0x0000040000047882 */ /* 0x000fe20000000000 */
[----:B------:R-:W-:Y:S01]  /*0880*/  UMOV UR5, 0x20 ;  /* 0x0000002000057882 */ /* 0x000fe20000000000 */
[----:B------:R-:W-:Y:S01]  /*0890*/  ELECT P0, URZ, PT ;  /* 0x0000000000ff782f */ /* 0x000fe20003800000 */
[----:B--2---:R-:W-:Y:S02]  /*08a0*/  ULEA UR6, UR6, UR4, 0x18 ;  /* 0x0000000406067291 */ /* 0x004fe4000f8ec0ff */
[----:B------:R-:W-:-:S04]  /*08b0*/  UIADD3 UR4, UPT, UPT, -UR5, 0x100000, URZ ;  /* 0x0010000005047890 */ /* 0x000fc8000fffe1ff */
[----:B------:R-:W-:Y:S02]  /*08c0*/  USHF.L.U32 UR5, UR4, 0xb, URZ ;  /* 0x0000000b04057899 */ /* 0x000fe400080006ff */
[----:B------:R-:W-:Y:S01]  /*08d0*/  USHF.L.U32 UR4, UR4, 0x1, URZ ;  /* 0x0000000104047899 */ /* 0x000fe200080006ff */
[----:B------:R-:W2:Y:S11]  /*08e0*/  FENCE.VIEW.ASYNC.S ;  /* 0x00000000000073c6 */ /* 0x000eb60000000000 */
[----:B--2---:R4:W2:Y:S01]  /*08f0*/  SYNCS.EXCH.64 URZ, [UR6+0x70], UR4 ;  /* 0x0000700406ff75b2 */ /* 0x0048a20008000100 */
[----:B------:R4:W3:Y:S02]  /*0900*/  SYNCS.EXCH.64 URZ, [UR6+0x78], UR4 ;  /* 0x0000780406ff75b2 */ /* 0x0008e40008000100 */
[----:B----4-:R-:W-:Y:S01]  /*0910*/  NOP ;  /* 0x0000000000007918 */ /* 0x010fe20000000000 */
.L_x_11:
[----:B------:R-:W4:Y:S01]  /*0920*/  SHFL.IDX PT, R2, R46, RZ, 0x1f ;  /* 0x00001fff2e027589 */ /* 0x000f2200000e0000 */
[----:B------:R-:W-:Y:S01]  /*0930*/  NOP ;  /* 0x0000000000007918 */ /* 0x000fe20000000000 */
[----:B----4-:R-:W-:-:S13]  /*0940*/  ISETP.NE.AND P0, PT, R2, 0x4, PT ;  /* 0x000000040200780c */ /* 0x010fda0003f05270 */
[----:B------:R-:W-:Y:S05]  /*0950*/  @P0 BRA `(.L_x_12) ;  /* 0x00000000004c0947 */ /* 0x000fea0003800000 */
[----:B--23--:R-:W2:Y:S01]  /*0960*/  S2UR UR6, SR_CgaCtaId ;  /* 0x00000000000679c3 */ /* 0x00cea20000008800 */
[----:B------:R-:W-:Y:S01]  /*0970*/  UMOV UR4, 0x1e0 ;  /* 0x000001e000047882 */ /* 0x000fe20000000000 */
[----:B------:R-:W-:Y:S01]  /*0980*/  UMOV UR5, 0x400 ;  /* 0x0000040000057882 */ /* 0x000fe20000000000 */
[----:B------:R-:W-:Y:S01]  /*0990*/  USEL UR4, UR4, 0x1a0, UP3 ;  /* 0x000001a004047887 */ /* 0x000fe20009800000 */
[----:B------:R-:W-:Y:S01]  /*09a0*/  UMOV UR8, 0x1 ;  /* 0x0000000100087882 */ /* 0x000fe20000000000 */
[----:B------:R-:W-:Y:S01]  /*09b0*/  ELECT P0, URZ, PT ;  /* 0x0000000000ff782f */ /* 0x000fe20003800000 */
[----:B------:R-:W-:-:S04]  /*09c0*/  UIADD3 UR8, UPT, UPT, -UR8, 0x100000, URZ ;  /* 0x0010000008087890 */ /* 0x000fc8000fffe1ff */
[----:B------:R-:W-:Y:S02]  /*09d0*/  USHF.L.U32 UR9, UR8, 0xb, URZ ;  /* 0x0000000b08097899 */ /* 0x000fe400080006ff */
[----:B------:R-:W-:Y:S02]  /*09e0*/  USHF.L.U32 UR8, UR8, 0x1, URZ ;  /* 0x0000000108087899 */ /* 0x000fe400080006ff */
[----:B--2---:R-:W-:Y:S02]  /*09f0*/  ULEA UR6, UR6, UR5, 0x18 ;  /* 0x0000000506067291 */ /* 0x004fe4000f8ec0ff */
[----:B------:R-:W-:-:S04]  /*0a00*/  UIADD3 UR4, UPT, UPT, -UR4, 0x100000, URZ ;  /* 0x0010000004047890 */ /* 0x000fc8000fffe1ff */
[----:B------:R-:W-:Y:S02]  /*0a10*/  USHF.L.U32 UR5, UR4, 0xb, URZ ;  /* 0x0000000b04057899 */ /* 0x000fe400080006ff */
[----:B------:R-:W-:Y:S01]  /*0a20*/  USHF.L.U32 UR4, UR4, 0x1, URZ ;  /* 0x0000000104047899 */ /* 0x000fe200080006ff */
[----:B------:R-:W2:Y:S03]  /*0a30*/  FENCE.VIEW.ASYNC.S ;  /* 0x00000000000073c6 */ /* 0x000ea60000000000 */
[----:B--2---:R4:W2:Y:S08]  /*0a40*/  SYNCS.EXCH.64 URZ, [UR6+0x80], UR8 ;  /* 0x0000800806ff75b2 */ /* 0x0048b00008000100 */
[----:B------:R4:W3:Y:S01]  /*0a50*/  SYNCS.EXCH.64 URZ, [UR6+0x90], UR4 ;  /* 0x0000900406ff75b2 */ /* 0x0008e20008000100 */
[----:B------:R4:W1:Y:S01]  /*0a60*/  SYNCS.EXCH.64 URZ, [UR6+0x88], UR8 ;  /* 0x0000880806ff75b2 */ /* 0x0008620008000100 */
[----:B------:R4:W1:Y:S02]  /*0a70*/  SYNCS.EXCH.64 URZ, [UR6+0x98], UR4 ;  /* 0x0000980406ff75b2 */ /* 0x0008640008000100 */
[----:B----4-:R-:W-:Y:S01]  /*0a80*/  NOP ;  /* 0x0000000000007918 */ /* 0x010fe20000000000 */
.L_x_12:
[----:B------:R-:W4:Y:S01]  /*0a90*/  SHFL.IDX PT, R2, R46, RZ, 0x1f ;  /* 0x00001fff2e027589 */ /* 0x000f2200000e0000 */
[----:B------:R-:W-:Y:S01]  /*0aa0*/  NOP ;  /* 0x0000000000007918 */ /* 0x000fe20000000000 */
[----:B----4-:R-:W-:-:S13]  /*0ab0*/  ISETP.NE.AND P0, PT, R2, 0x5, PT ;  /* 0x000000050200780c */ /* 0x010fda0003f05270 */
[----:B------:R-:W-:Y:S05]  /*0ac0*/  @P0 BRA `(.L_x_13) ;  /* 0x0000000000580947 */ /* 0x000fea0003800000 */
[----:B--23--:R-:W2:Y:S01]  /*0ad0*/  S2UR UR4, SR_CgaCtaId ;  /* 0x00000000000479c3 */ /* 0x00cea20000008800 */
        /* <DEDUP_REMOVED lines=12> */
[----:B--2---:R4:W2:Y:S01]  /*0ba0*/  SYNCS.EXCH.64 URZ, [UR4+0xa0], UR8 ;  /* 0x0000a00804ff75b2 */ /* 0x0048a20008000100 */
[----:B------:R4:W3:Y:S01]  /*0bb0*/  SYNCS.EXCH.64 URZ, [UR4+0xc0], UR6 ;  /* 0x0000c00604ff75b2 */ /* 0x0008e20008000100 */
[----:B------:R4:W1:Y:S01]  /*0bc0*/  SYNCS.EXCH.64 URZ, [UR4+0xa8], UR8 ;  /* 0x0000a80804ff75b2 */ /* 0x0008620008000100 */
[----:B------:R4:W1:Y:S01]  /*0bd0*/  SYNCS.EXCH.64 URZ, [UR4+0xc8], UR6 ;  /* 0x0000c80604ff75b2 */ /* 0x0008620008000100 */
[----:B------:R4:W1:Y:S01]  /*0be0*/  SYNCS.EXCH.64 URZ, [UR4+0xb0], UR8 ;  /* 0x0000b00804ff75b2 */ /* 0x0008620008000100 */
[----:B------:R4:W1:Y:S01]  /*0bf0*/  SYNCS.EXCH.64 URZ, [UR4+0xd0], UR6 ;  /* 0x0000d00604ff75b2 */ /* 0x0008620008000100 */
[----:B------:R4:W1:Y:S01]  /*0c00*/  SYNCS.EXCH.64 URZ, [UR4+0xb8], UR8 ;  /* 0x0000b80804ff75b2 */ /* 0x0008620008000100 */
[----:B------:R4:W1:Y:S02]  /*0c10*/  SYNCS.EXCH.64 URZ, [UR4+0xd8], UR6 ;  /* 0x0000d80604ff75b2 */ /* 0x0008640008000100 */
[----:B----4-:R-:W-:Y:S01]  /*0c20*/  NOP ;  /* 0x0000000000007918 */ /* 0x010fe20000000000 */
.L_x_13:
[----:B------:R-:W4:Y:S01]  /*0c30*/  SHFL.IDX PT, R2, R46, RZ, 0x1f ;  /* 0x00001fff2e027589 */ /* 0x000f2200000e0000 */
[----:B------:R-:W1:Y:S01]  /*0c40*/  S2UR UR54, SR_CgaCtaId ;  /* 0x00000000003679c3 */ /* 0x000e620000008800 */
[----:B------:R-:W-:Y:S01]  /*0c50*/  NOP ;  /* 0x0000000000007918 */ /* 0x000fe20000000000 */
[----:B----4-:R-:W-:-:S13]  /*0c60*/  ISETP.NE.AND P0, PT, R2, 0x3, PT ;  /* 0x000000030200780c */ /* 0x010fda0003f05270 */
[----:B-1----:R-:W-:Y:S05]  /*0c70*/  @P0 BRA `(.L_x_14) ;  /* 0x0000000000340947 */ /* 0x002fea0003800000 */
[----:B--23--:R-:W-:Y:S01]  /*0c80*/  UMOV UR4, 0x400 ;  /* 0x0000040000047882 */ /* 0x00cfe20000000000 */
[----:B------:R-:W-:Y:S01]  /*0c90*/  UMOV UR6, 0x20 ;  /* 0x0000002000067882 */ /* 0x000fe20000000000 */
[----:B------:R-:W-:Y:S02]  /*0ca0*/  ULEA UR4, UR54, UR4, 0x18 ;  /* 0x0000000436047291 */ /* 0x000fe4000f8ec0ff */
[----:B------:R-:W-:-:S04]  /*0cb0*/  UIADD3 UR6, UPT, UPT, -UR6, 0x100000, URZ ;  /* 0x0010000006067890 */ /* 0x000fc8000fffe1ff */
[----:B------:R-:W-:Y:S02]  /*0cc0*/  USHF.L.U32 UR7, UR6, 0xb, URZ ;  /* 0x0000000b06077899 */ /* 0x000fe400080006ff */
[----:B------:R-:W-:Y:S01]  /*0cd0*/  USHF.L.U32 UR6, UR6, 0x1, URZ ;  /* 0x0000000106067899 */ /* 0x000fe200080006ff */
[----:B------:R-:W-:Y:S01]  /*0ce0*/  ELECT P0, URZ, PT ;  /* 0x0000000000ff782f */ /* 0x000fe20003800000 */
[----:B------:R-:W1:Y:S10]  /*0cf0*/  FENCE.VIEW.ASYNC.S ;  /* 0x00000000000073c6 */ /* 0x000e740000000000 */
[----:B-1----:R1:W4:Y:S01]  /*0d00*/  SYNCS.EXCH.64 URZ, [UR4+0xe0], UR6 ;  /* 0x0000e00604ff75b2 */ /* 0x0023220008000100 */
[----:B------:R1:W2:Y:S01]  /*0d10*/  SYNCS.EXCH.64 URZ, [UR4+0xf0], UR6 ;  /* 0x0000f00604ff75b2 */ /* 0x0002a20008000100 */
[----:B------:R1:W3:Y:S01]  /*0d20*/  SYNCS.EXCH.64 URZ, [UR4+0xe8], UR6 ;  /* 0x0000e80604ff75b2 */ /* 0x0002e20008000100 */
[----:B------:R1:W1:Y:S01]  /*0d30*/  SYNCS.EXCH.64 URZ, [UR4+0xf8], UR6 ;  /* 0x0000f80604ff75b2 */ /* 0x0002620008000100 */
[----:B------:R-:W-:Y:S01]  /*0d40*/  NOP ;  /* 0x0000000000007918 */ /* 0x000fe20000000000 */
.L_x_14:
[----:B-123--:R-:W1:Y:S01]  /*0d50*/  LDCU UR4, c[0x0][0x36c] ;  /* 0x00006d80ff0477ac */ /* 0x00ee620008000800 */
[----:B------:R-:W-:Y:S01]  /*0d60*/  ISETP.NE.OR P3, PT, R0, 0x2, !P3 ;  /* 0x000000020000780c */ /* 0x000fe20005f65670 */
[----:B------:R-:W-:Y:S01]  /*0d70*/  NOP ;  /* 0x0000000000007918 */ /* 0x000fe20000000000 */
[----:B------:R-:W-:Y:S01]  /*0d80*/  LOP3.LUT R0, R55, 0x1f, RZ, 0xc0, !PT ;  /* 0x0000001f37007812 */ /* 0x000fe200078ec0ff */
[----:B------:R-:W-:Y:S02]  /*0d90*/  UISETP.NE.AND UP4, UPT, UR22, URZ, UPT ;  /* 0x000000ff1600728c */ /* 0x000fe4000bf85270 */
[----:B-1----:R-:W-:-:S09]  /*0da0*/  UISETP.EQ.U32.AND UP5, UPT, UR4, 0x1, UPT ;  /* 0x000000010400788c */ /* 0x002fd2000bfa2070 */
[----:B------:R-:W-:Y:S05]  /*0db0*/  BRA.U !UP5, `(.L_x_15) ;  /* 0x000000010d087547 */ /* 0x000fea000b800000 */
[----:B----4-:R-:W-:Y:S01]  /*0dc0*/  UCGABAR_ARV ;  /* 0x00000000000079c7 */ /* 0x010fe20008000000 */
[----:B------:R-:W-:Y:S05]  /*0dd0*/  BRA `(.L_x_16) ;  /* 0x0000000000047947 */ /* 0x000fea0003800000 */
.L_x_15:
[----:B----4-:R-:W-:Y:S01]  /*0de0*/  NOP ;  /* 0x0000000000007918 */ /* 0x010fe20000000000 */
.L_x_16:
[----:B------:R-:W1:Y:S01]  /*0df0*/  S2UR UR7, SR_CTAID.X ;  /* 0x00000000000779c3 */ /* 0x000e620000002500 */
[----:B------:R-:W-:-:S05]  /*0e00*/  CS2R.32 R48, SR_CgaSize ;  /* 0x0000000000307805 */ /* 0x000fca0000008a00 */
[----:B------:R-:W-:-:S05]  /*0e10*/  IMAD R48, R48, -0xa0, RZ ;  /* 0xffffff6030307824 */ /* 0x000fca00078e02ff */
[----:B------:R-:W-:-:S14]  /*0e20*/  R2UR UR5, R48 ;  /* 0x00000000300572ca */ /* 0x000fdc00000e0000 */
[----:B------:R-:W2:Y:S01]  /*0e30*/  LDCU UR5, c[0x0][UR5+0x2b0] ;  /* 0x00005600050577ac */ /* 0x000ea20008000800 */
[----:B------:R-:W-:-:S05]  /*0e40*/  CS2R.32 R48, SR_CgaSize ;  /* 0x0000000000307805 */ /* 0x000fca0000008a00 */
[----:B------:R-:W-:-:S05]  /*0e50*/  IMAD R48, R48, -0xa0, RZ ;  /* 0xffffff6030307824 */ /* 0x000fca00078e02ff */
[----:B------:R-:W-:-:S14]  /*0e60*/  R2UR UR4, R48 ;  /* 0x00000000300472ca */ /* 0x000fdc00000e0000 */
[----:B------:R-:W3:Y:S01]  /*0e70*/  LDCU UR4, c[0x0][UR4+0x2b4] ;  /* 0x00005680040477ac */ /* 0x000ee20008000800 */
[----:B------:R-:W4:Y:S01]  /*0e80*/  S2UR UR8, SR_CTAID.Y ;  /* 0x00000000000879c3 */ /* 0x000f220000002600 */
[----:B------:R-:W-:-:S05]  /*0e90*/  CS2R.32 R48, SR_CgaSize ;  /* 0x0000000000307805 */ /* 0x000fca0000008a00 */
[----:B------:R-:W-:-:S05]  /*0ea0*/  IMAD R48, R48, -0xa0, RZ ;  /* 0xffffff6030307824 */ /* 0x000fca00078e02ff */
[----:B------:R-:W-:-:S14]  /*0eb0*/  R2UR UR9, R48 ;  /* 0x00000000300972ca */ /* 0x000fdc00000e0000 */
[----:B------:R-:W3:Y:S01]  /*0ec0*/  LDCU UR9, c[0x0][UR9+0x2a0] ;  /* 0x00005400090977ac */ /* 0x000ee20008000800 */
[----:B------:R-:W-:-:S05]  /*0ed0*/  CS2R.32 R48, SR_CgaSize ;  /* 0x0000000000307805 */ /* 0x000fca0000008a00 */
[----:B------:R-:W-:-:S05]  /*0ee0*/  IMAD R48, R48, -0xa0, RZ ;  /* 0xffffff6030307824 */ /* 0x000fca00078e02ff */
[----:B------:R-:W-:-:S14]  /*0ef0*/  R2UR UR10, R48 ;  /* 0x00000000300a72ca */ /* 0x000fdc00000e0000 */
[----:B------:R-:W3:Y:S01]  /*0f00*/  LDCU UR10, c[0x0][UR10+0x2a4] ;  /* 0x000054800a0a77ac */ /* 0x000ee20008000800 */
[----:B------:R-:W3:Y:S01]  /*0f10*/  S2UR UR36, SR_CTAID.Z ;  /* 0x00000000002479c3 */ /* 0x000ee20000002700 */
[----:B------:R-:W3:Y:S01]  /*0f20*/  LDCU UR23, c[0x0][0xb24] ;  /* 0x00016480ff1777ac */ /* 0x000ee20008000800 */
[----:B------:R-:W3:Y:S01]  /*0f30*/  LDCU UR40, c[0x0][0xb24] ;  /* 0x00016480ff2877ac */ /* 0x000ee20008000800 */
[----:B-1----:R-:W-:Y:S01]  /*0f40*/  I2FP.F32.U32 R3, UR7 ;  /* 0x0000000700037c45 */ /* 0x002fe20008201000 */
[----:B------:R-:W1:Y:S04]  /*0f50*/  LDCU UR27, c[0x0][0xb30] ;  /* 0x00016600ff1b77ac */ /* 0x000e680008000800 */
[----:B--2---:R-:W-:Y:S01]  /*0f60*/  FMUL R3, R3, UR5 ;  /* 0x0000000503037c20 */ /* 0x004fe20008400000 */
[----:B------:R-:W-:Y:S01]  /*0f70*/  USHF.L.U32 UR24, UR54, 0xb, URZ ;  /* 0x0000000b36187899 */ /* 0x000fe200080006ff */
[----:B----4-:R-:W-:Y:S01]  /*0f80*/  I2FP.F32.U32 R2, UR8 ;  /* 0x0000000800027c45 */ /* 0x010fe20008201000 */
[----:B------:R-:W-:Y:S01]  /*0f90*/  UMOV UR26, UR7 ;  /* 0x00000007001a7c82 */ /* 0x000fe20008000000 */
[----:B------:R-:W-:-:S02]  /*0fa0*/  UMOV UR30, UR8 ;  /* 0x00000008001e7c82 */ /* 0x000fc40008000000 */
[----:B------:R-:W2:Y:S01]  /*0fb0*/  F2I.U32.TRUNC.NTZ R3, R3 ;  /* 0x0000000300037305 */ /* 0x000ea2000020f000 */
[----:B---3--:R-:W-:Y:S01]  /*0fc0*/  UISETP.GE.AND UP2, UPT, UR23, 0x1, UPT ;  /* 0x000000011700788c */ /* 0x008fe2000bf46270 */
[----:B------:R-:W-:-:S06]  /*0fd0*/  FMUL R2, R2, UR4 ;  /* 0x0000000402027c20 */ /* 0x000fcc0008400000 */
[----:B------:R-:W3:Y:S01]  /*0fe0*/  F2I.U32.TRUNC.NTZ R2, R2 ;  /* 0x0000000200027305 */ /* 0x000ee2000020f000 */
[----:B--2---:R-:W-:Y:S02]  /*0ff0*/  R2UR UR4, R3 ;  /* 0x00000000030472ca */ /* 0x004fe400000e0000 */
[----:B---3--:R-:W-:Y:S02]  /*1000*/  R2UR UR6, R2 ;  /* 0x00000000020672ca */ /* 0x008fe400000e0000 */
[----:B------:R-:W-:-:S09]  /*1010*/  PRMT R2, RZ, 0x7610, R2 ;  /* 0x00007610ff027816 */ /* 0x000fd20000000002 */
[----:B------:R-:W-:-:S04]  /*1020*/  UIADD3 UR5, UPT, UPT, -UR4, URZ, URZ ;  /* 0x000000ff04057290 */ /* 0x000fc8000fffe1ff */
[----:B------:R-:W-:Y:S02]  /*1030*/  UIMAD UR5, UR9, UR5, UR7 ;  /* 0x00000005090572a4 */ /* 0x000fe4000f8e0207 */
[----:B------:R-:W-:-:S04]  /*1040*/  UIADD3 UR4, UPT, UPT, -UR6, URZ, URZ ;  /* 0x000000ff06047290 */ /* 0x000fc8000fffe1ff */
[----:B------:R-:W-:Y:S01]  /*1050*/  IMAD.U32 R48, RZ, RZ, UR5 ;  /* 0x00000005ff307e24 */ /* 0x000fe2000f8e00ff */
[----:B------:R-:W-:-:S06]  /*1060*/  UIMAD UR4, UR10, UR4, UR8 ;  /* 0x000000040a0472a4 */ /* 0x000fcc000f8e0208 */
[----:B------:R-:W-:Y:S01]  /*1070*/  IMAD.U32 R47, RZ, RZ, UR4 ;  /* 0x00000004ff2f7e24 */ /* 0x000fe2000f8e00ff */
[----:B-1----:R-:W-:Y:S06]  /*1080*/  BRA.U UP4, `(.L_x_17) ;  /* 0x00000001042c7547 */ /* 0x002fec000b800000 */
[----:B------:R-:W-:Y:S02]  /*1090*/  R2UR UR5, R47 ;  /* 0x000000002f0572ca */ /* 0x000fe400000e0000 */
[----:B------:R-:W-:-:S11]  /*10a0*/  R2UR UR4, R48 ;  /* 0x00000000300472ca */ /* 0x000fd600000e0000 */
[----:B------:R-:W-:Y:S02]  /*10b0*/  UISETP.NE.AND UP0, UPT, UR5, URZ, UPT ;  /* 0x000000ff0500728c */ /* 0x000fe4000bf05270 */
[----:B------:R-:W-:Y:S02]  /*10c0*/  UISETP.NE.AND UP1, UPT, UR5, 0x1, UPT ;  /* 0x000000010500788c */ /* 0x000fe4000bf25270 */
[----:B------:R-:W-:-:S04]  /*10d0*/  UISETP.EQ.OR UP0, UPT, UR4, URZ, !UP0 ;  /* 0x000000ff0400728c */ /* 0x000fc8000c702670 */
[----:B------:R-:W-:Y:S02]  /*10e0*/  USEL UR5, URZ, 0x1, !UP0 ;  /* 0x00000001ff057887 */ /* 0x000fe4000c000000 */
[----:B------:R-:W-:Y:S02]  /*10f0*/  UISETP.NE.AND UP0, UPT, UR4, URZ, UPT ;  /* 0x000000ff0400728c */ /* 0x000fe4000bf05270 */
[----:B------:R-:W-:-:S04]  /*1100*/  USEL UR4, URZ, 0x2, UP1 ;  /* 0x00000002ff047887 */ /* 0x000fc80008800000 */
[----:B------:R-:W-:-:S04]  /*1110*/  USEL UR4, UR4, 0x2, UP0 ;  /* 0x0000000204047887 */ /* 0x000fc80008000000 */
[----:B------:R-:W-:-:S06]  /*1120*/  UIADD3 UR4, UPT, UPT, UR5, UR4, URZ ;  /* 0x0000000405047290 */ /* 0x000fcc000fffe0ff */
[----:B------:R-:W-:Y:S02]  /*1130*/  IMAD.U32 R2, RZ, RZ, UR4 ;  /* 0x00000004ff027e24 */ /* 0x000fe4000f8e00ff */
.L_x_17:
[----:B------:R-:W-:Y:S05]  /*1140*/  BRA.U !UP2, `(.L_x_18) ;  /* 0x000000010ad47547 */ /* 0x000fea000b800000 */
[----:B------:R-:W1:Y:S01]  /*1150*/  LDCU.128 UR12, c[0x0][0xb10] ;  /* 0x00016200ff0c77ac */ /* 0x000e620008000c00 */
[----:B------:R-:W2:Y:S01]  /*1160*/  LDCU UR6, c[0x0][0x370] ;  /* 0x00006e00ff0677ac */ /* 0x000ea20008000800 */
[----:B------:R-:W3:Y:S01]  /*1170*/  LDCU UR5, c[0x0][0x374] ;  /* 0x00006e80ff0577ac */ /* 0x000ee20008000800 */
[----:B------:R-:W4:Y:S01]  /*1180*/  LDCU UR25, c[0x0][0xb0c] ;  /* 0x00016180ff1977ac */ /* 0x000f220008000800 */
[----:B------:R-:W4:Y:S01]  /*1190*/  LDCU UR4, c[0x0][0xb20] ;  /* 0x00016400ff0477ac */ /* 0x000f220008000800 */
[----:B------:R-:W4:Y:S01]  /*11a0*/  LDCU.64 UR8, c[0x0][0xb28] ;  /* 0x00016500ff0877ac */ /* 0x000f220008000a00 */
[----:B-1----:R-:W-:Y:S02]  /*11b0*/  UISETP.NE.AND UP0, UPT, UR14, 0x1, UPT ;  /* 0x000000010e00788c */ /* 0x002fe4000bf05270 */
[----:B---3--:R-:W-:Y:S02]  /*11c0*/  UIMAD.WIDE.U32 UR10, UR5, UR15, URZ ;  /* 0x0000000f050a72a5 */ /* 0x008fe4000f8e00ff */
[----:B--2---:R-:W-:-:S02]  /*11d0*/  UIMAD.WIDE.U32 UR18, UR6, UR12, URZ ;  /* 0x0000000c061272a5 */ /* 0x004fc4000f8e00ff */
[----:B----4-:R-:W-:Y:S02]  /*11e0*/  UISETP.NE.AND UP1, UPT, UR25, 0x1, UPT ;  /* 0x000000011900788c */ /* 0x010fe4000bf25270 */
[----:B------:R-:W-:Y:S01]  /*11f0*/  UISETP.NE.AND UP2, UPT, UR23, 0x1, UPT ;  /* 0x000000011700788c */ /* 0x000fe2000bf45270 */
[----:B------:R-:W-:Y:S02]  /*1200*/  UMOV UR10, UR11 ;  /* 0x0000000b000a7c82 */ /* 0x000fe40008000000 */
[----:B------:R-:W-:Y:S01]  /*1210*/  UMOV UR18, UR19 ;  /* 0x0000001300127c82 */ /* 0x000fe20008000000 */
[----:B------:R-:W-:Y:S02]  /*1220*/  @UP0 USHF.R.U32.HI UR5, URZ, UR4, UR10 ;  /* 0x00000004ff050299 */ /* 0x000fe4000801160a */
[----:B------:R-:W-:Y:S02]  /*1230*/  UIMAD.WIDE.U32 UR20, UR30, UR15, URZ ;  /* 0x0000000f1e1472a5 */ /* 0x000fe4000f8e00ff */
[----:B------:R-:W-:-:S02]  /*1240*/  UIMAD.WIDE.U32 UR10, UR5, UR8, URZ ;  /* 0x00000008050a72a5 */ /* 0x000fc4000f8e00ff */
[----:B------:R-:W-:Y:S02]  /*1250*/  @UP1 USHF.R.U32.HI UR6, URZ, UR13, UR18 ;  /* 0x0000000dff061299 */ /* 0x000fe40008011612 */
[----:B------:R-:W-:Y:S02]  /*1260*/  UIMAD.WIDE.U32 UR16, UR26, UR12, URZ ;  /* 0x0000000c1a1072a5 */ /* 0x000fe4000f8e00ff */
[----:B------:R-:W-:Y:S01]  /*1270*/  UIMAD.WIDE.U32 UR18, UR6, UR8, URZ ;  /* 0x00000008061272a5 */ /* 0x000fe2000f8e00ff */
[----:B------:R-:W-:Y:S01]  /*1280*/  UMOV UR20, UR21 ;  /* 0x0000001500147c82 */ /* 0x000fe20008000000 */
[----:B------:R-:W-:Y:S01]  /*1290*/  UMOV UR10, UR11 ;  /* 0x0000000b000a7c82 */ /* 0x000fe20008000000 */
[----:B------:R-:W-:Y:S02]  /*12a0*/  USHF.R.U32.HI UR20, URZ, UR4, UR20 ;  /* 0x00000004ff147299 */ /* 0x000fe40008011614 */
[----:B------:R-:W-:Y:S02]  /*12b0*/  @UP2 USHF.R.U32.HI UR5, URZ, UR9, UR10 ;  /* 0x00000009ff052299 */ /* 0x000fe4000801160a */
[----:B------:R-:W-:Y:S01]  /*12c0*/  UMOV UR7, UR19 ;  /* 0x0000001300077c82 */ /* 0x000fe20008000000 */
[----:B------:R-:W-:Y:S01]  /*12d0*/  UMOV UR16, UR17 ;  /* 0x0000001100107c82 */ /* 0x000fe20008000000 */
[----:B------:R-:W-:-:S02]  /*12e0*/  @UP2 USHF.R.U32.HI UR6, URZ, UR9, UR7 ;  /* 0x00000009ff062299 */ /* 0x000fc40008011607 */
[----:B------:R-:W-:Y:S02]  /*12f0*/  USHF.R.U32.HI UR13, URZ, UR13, UR16 ;  /* 0x0000000dff0d7299 */ /* 0x000fe40008011610 */
[----:B------:R-:W-:Y:S02]  /*1300*/  USEL UR4, UR30, UR20, !UP0 ;  /* 0x000000141e047287 */ /* 0x000fe4000c000000 */
[----:B------:R-:W-:Y:S02]  /*1310*/  UIMAD UR7, UR5, UR23, URZ ;  /* 0x00000017050772a4 */ /* 0x000fe4000f8e02ff */
[----:B------:R-:W-:Y:S02]  /*1320*/  USEL UR5, UR26, UR13, !UP1 ;  /* 0x0000000d1a057287 */ /* 0x000fe4000c800000 */
[----:B------:R-:W-:Y:S02]  /*1330*/  UIMAD UR12, UR6, UR23, URZ ;  /* 0x00000017060c72a4 */ /* 0x000fe4000f8e02ff */
[----:B------:R-:W-:-:S02]  /*1340*/  UISETP.GE.AND UP0, UPT, UR4, UR7, UPT ;  /* 0x000000070400728c */ /* 0x000fc4000bf06270 */
[----:B------:R-:W-:Y:S02]  /*1350*/  UIMAD.WIDE.U32 UR10, UR4, UR8, URZ ;  /* 0x00000008040a72a5 */ /* 0x000fe4000f8e00ff */
[----:B------:R-:W-:Y:S02]  /*1360*/  UISETP.GE.OR UP0, UPT, UR5, UR12, UP0 ;  /* 0x0000000c0500728c */ /* 0x000fe40008706670 */
[----:B------:R-:W-:Y:S02]  /*1370*/  UIMAD.WIDE.U32 UR12, UR5, UR8, URZ ;  /* 0x00000008050c72a5 */ /* 0x000fe4000f8e00ff */
[----:B------:R-:W-:Y:S01]  /*1380*/  UIADD3 UR10, UPT, UPT, -UR4, URZ, URZ ;  /* 0x000000ff040a7290 */ /* 0x000fe2000fffe1ff */
[----:B------:R-:W-:Y:S01]  /*1390*/  UMOV UR8, UR11 ;  /* 0x0000000b00087c82 */ /* 0x000fe20008000000 */
[----:B------:R-:W-:Y:S02]  /*13a0*/  UIADD3 UR11, UPT, UPT, -UR5, URZ, URZ ;  /* 0x000000ff050b7290 */ /* 0x000fe4000fffe1ff */
[----:B------:R-:W-:-:S03]  /*13b0*/  USHF.R.U32.HI UR8, URZ, UR9, UR8 ;  /* 0x00000009ff087299 */ /* 0x000fc60008011608 */
[----:B------:R-:W-:Y:S01]  /*13c0*/  @!UP0 UMOV UR7, UR13 ;  /* 0x0000000d00078c82 */ /* 0x000fe20008000000 */
[----:B------:R-:W-:Y:S02]  /*13d0*/  UIMAD UR30, UR14, UR10, UR30 ;  /* 0x0000000a0e1e72a4 */ /* 0x000fe4000f8e021e */
[----:B------:R-:W-:Y:S02]  /*13e0*/  USEL UR8, UR4, UR8, !UP2 ;  /* 0x0000000804087287 */ /* 0x000fe4000d000000 */
[----:B------:R-:W-:Y:S02]  /*13f0*/  @!UP0 USHF.R.U32.HI UR7, URZ, UR9, UR7 ;  /* 0x00000009ff078299 */ /* 0x000fe40008011607 */
[----:B------:R-:W-:Y:S02]  /*1400*/  UIADD3 UR9, UPT, UPT, -UR8, URZ, URZ ;  /* 0x000000ff08097290 */ /* 0x000fe4000fffe1ff */
[----:B------:R-:W-:Y:S02]  /*1410*/  @!UP0 USEL UR7, UR5, UR7, !UP2 ;  /* 0x0000000705078287 */ /* 0x000fe4000d000000 */
[----:B------:R-:W-:-:S02]  /*1420*/  UIMAD UR9, UR23, UR9, UR4 ;  /* 0x00000009170972a4 */ /* 0x000fc4000f8e0204 */
[----:B------:R-:W-:Y:S02]  /*1430*/  @!UP0 UIADD3 UR8, UPT, UPT, UR8, -UR7, URZ ;  /* 0x8000000708088290 */ /* 0x000fe4000fffe0ff */
[----:B------:R-:W-:Y:S02]  /*1440*/  @!UP0 UIMAD UR6, UR9, UR6, UR7 ;  /* 0x00000006090682a4 */ /* 0x000fe4000f8e0207 */
[----:B------:R-:W-:Y:S02]  /*1450*/  @!UP0 UIMAD UR4, UR8, UR23, UR5 ;  /* 0x00000017080482a4 */ /* 0x000fe4000f8e0205 */
[----:B------:R-:W-:Y:S02]  /*1460*/  UIMAD UR26, UR25, UR11, UR26 ;  /* 0x0000000b191a72a4 */ /* 0x000fe4000f8e021a */
[----:B------:R-:W-:Y:S01]  /*1470*/  UIMAD UR30, UR4, UR14, UR30 ;  /* 0x0000000e041e72a4 */ /* 0x000fe2000f8e021e */
[----:B------:R-:W-:Y:S02]  /*1480*/  @!UP0 UMOV UR5, UR6 ;  /* 0x0000000600058c82 */ /* 0x000fe40008000000 */
[----:B------:R-:W-:-:S12]  /*1490*/  UIMAD UR26, UR5, UR25, UR26 ;  /* 0x00000019051a72a4 */ /* 0x000fd8000f8e021a */
.L_x_18:
[----:B------:R-:W-:Y:S02]  /*14a0*/  UISETP.NE.AND UP1, UPT, UR27, 0x1, UPT ;  /* 0x000000011b00788c */ /* 0x000fe4000bf25270 */
[----:B------:R-:W-:Y:S02]  /*14b0*/  UISETP.NE.AND UP0, UPT, UR22, 0x2, UPT ;  /* 0x000000021600788c */ /* 0x000fe4000bf05270 */
[----:B------:R-:W-:-:S05]  /*14c0*/  ULOP3.LUT UR21, UR24, 0x800, URZ, 0xc0, !UPT ;  /* 0x0000080018157892 */ /* 0x000fca000f8ec0ff */
[----:B------:R-:W-:Y:S07]  /*14d0*/  BRA.U UP1, `(.L_x_19) ;  /* 0x0000000101447547 */ /* 0x000fee000b800000 */
[----:B------:R-:W1:Y:S01]  /*14e0*/  LDCU.128 UR8, c[0x0][0xb10] ;  /* 0x00016200ff0877ac */ /* 0x000e620008000c00 */
[----:B------:R-:W2:Y:S01]  /*14f0*/  LDCU UR12, c[0x0][0xb0c] ;  /* 0x00016180ff0c77ac */ /* 0x000ea20008000800 */
[----:B------:R-:W3:Y:S01]  /*1500*/  LDCU UR13, c[0x0][0xb20] ;  /* 0x00016400ff0d77ac */ /* 0x000ee20008000800 */
[----:B-1----:R-:W-:Y:S02]  /*1510*/  UIMAD.WIDE.U32 UR6, UR26, UR8, URZ ;  /* 0x000000081a0672a5 */ /* 0x002fe4000f8e00ff */
[----:B------:R-:W-:Y:S02]  /*1520*/  UIMAD.WIDE.U32 UR4, UR30, UR11, URZ ;  /* 0x0000000b1e0472a5 */ /* 0x000fe4000f8e00ff */
[----:B--2---:R-:W-:Y:S02]  /*1530*/  UISETP.NE.AND UP2, UPT, UR12, 0x1, UPT ;  /* 0x000000010c00788c */ /* 0x004fe4000bf45270 */
[----:B------:R-:W-:Y:S01]  /*1540*/  UISETP.NE.AND UP1, UPT, UR10, 0x1, UPT ;  /* 0x000000010a00788c */ /* 0x000fe2000bf25270 */
[----:B------:R-:W-:-:S02]  /*1550*/  UMOV UR6, UR7 ;  /* 0x0000000700067c82 */ /* 0x000fc40008000000 */
[----:B------:R-:W-:Y:S01]  /*1560*/  UMOV UR4, UR5 ;  /* 0x0000000500047c82 */ /* 0x000fe20008000000 */
[----:B------:R-:W-:Y:S02]  /*1570*/  USHF.R.U32.HI UR6, URZ, UR9, UR6 ;  /* 0x00000009ff067299 */ /* 0x000fe40008011606 */
[----:B---3--:R-:W-:Y:S02]  /*1580*/  USHF.R.U32.HI UR4, URZ, UR13, UR4 ;  /* 0x0000000dff047299 */ /* 0x008fe40008011604 */
[----:B------:R-:W-:Y:S02]  /*1590*/  USEL UR5, UR26, UR6, !UP2 ;  /* 0x000000061a057287 */ /* 0x000fe4000d000000 */
[----:B------:R-:W-:-:S04]  /*15a0*/  USEL UR4, UR30, UR4, !UP1 ;  /* 0x000000041e047287 */ /* 0x000fc8000c800000 */
[----:B------:R-:W-:Y:S02]  /*15b0*/  UIADD3 UR6, UPT, UPT, UR5, -UR4, URZ ;  /* 0x8000000405067290 */ /* 0x000fe4000fffe0ff */
[----:B------:R-:W-:Y:S02]  /*15c0*/  UIADD3 UR4, UPT, UPT, -UR5, UR4, URZ ;  /* 0x0000000405047290 */ /* 0x000fe4000fffe1ff */
[----:B------:R-:W-:Y:S02]  /*15d0*/  UIMAD UR30, UR6, UR10, UR30 ;  /* 0x0000000a061e72a4 */ /* 0x000fe4000f8e021e */
[----:B------:R-:W-:-:S12]  /*15e0*/  UIMAD UR26, UR4, UR12, UR26 ;  /* 0x0000000c041a72a4 */ /* 0x000fd8000f8e021a */
.L_x_19:
[----:B------:R-:W-:Y:S05]  /*15f0*/  BRA.U !UP5, `(.L_x_20) ;  /* 0x000000010d0c7547 */ /* 0x000fea000b800000 */
[----:B------:R-:W-:Y:S01]  /*1600*/  UCGABAR_WAIT ;  /* 0x0000000000007dc7 */ /* 0x000fe20008000000 */
[----:B------:R-:W-:Y:S01]  /*1610*/  CCTL.IVALL ;  /* 0x00000000ff00798f */ /* 0x000fe20002000000 */
[----:B------:R-:W-:Y:S05]  /*1620*/  BRA `(.L_x_21) ;  /* 0x0000000000047947 */ /* 0x000fea0003800000 */
.L_x_20:
[----:B------:R-:W-:Y:S06]  /*1630*/  BAR.SYNC.DEFER_BLOCKING 0x0 ;  /* 0x0000000000007b1d */ /* 0x000fec0000010000 */
.L_x_21:
[----:B------:R-:W-:Y:S05]  /*1640*/  BRA.U UP0, `(.L_x_22) ;  /* 0x0000001100c47547 */ /* 0x000fea000b800000 */
[----:B------:R-:W1:Y:S01]  /*1650*/  LDCU UR6, c[0x0][0x38c] ;  /* 0x00007180ff0677ac */ /* 0x000e620008000800 */
[----:B------:R-:W-:Y:S01]  /*1660*/  PLOP3.LUT P1, PT, PT, PT, UP3, 0x80, 0x8 ;  /* 0x000000000008781c */ /* 0x000fe20003f2f038 */
[----:B------:R-:W-:Y:S01]  /*1670*/  IMAD.MOV.U32 R12, RZ, RZ, 0x1 ;  /* 0x00000001ff0c7424 */ /* 0x000fe200078e00ff */
[----:B------:R-:W-:Y:S01]  /*1680*/  ISETP.EQ.OR P2, PT, R0, RZ, P3 ;  /* 0x000000ff0000720c */ /* 0x000fe20001f42670 */
[----:B------:R-:W-:Y:S01]  /*1690*/  UISETP.NE.AND UP1, UPT, UR22, URZ, UPT ;  /* 0x000000ff1600728c */ /* 0x000fe2000bf25270 */
[----:B------:R-:W-:Y:S02]  /*16a0*/  PLOP3.LUT P1, PT, P1, PT, PT, 0x8, 0x80 ;  /* 0x000000000080781c */ /* 0x000fe40000f2e170 */
[----:B------:R-:W-:Y:S01]  /*16b0*/  CS2R R10, SRZ ;  /* 0x00000000000a7805 */ /* 0x000fe2000001ff00 */
[----:B------:R-:W-:Y:S01]  /*16c0*/  IMAD.MOV.U32 R9, RZ, RZ, RZ ;  /* 0x000000ffff097224 */ /* 0x000fe200078e00ff */
[----:B------:R-:W2:Y:S01]  /*16d0*/  LDCU UR39, c[0x0][0x370] ;  /* 0x00006e00ff2777ac */ /* 0x000ea20008000800 */
[----:B------:R-:W-:Y:S01]  /*16e0*/  IMAD.MOV.U32 R8, RZ, RZ, 0x1 ;  /* 0x00000001ff087424 */ /* 0x000fe200078e00ff */
[----:B------:R-:W3:Y:S01]  /*16f0*/  LDCU.64 UR28, c[0x0][0x348] ;  /* 0x00006900ff1c77ac */ /* 0x000ee20008000a00 */
[----:B------:R-:W-:-:S02]  /*1700*/  USHF.R.U32.HI UR44, URZ, 0x6, UR21 ;  /* 0x00000006ff2c7899 */ /* 0x000fc40008011615 */
[----:B-1----:R-:W-:Y:S02]  /*1710*/  UIADD3 UR5, UPT, UPT, UR6, 0x3f, URZ ;  /* 0x0000003f06057890 */ /* 0x002fe4000fffe0ff */
[----:B------:R-:W-:Y:S02]  /*1720*/  UIADD3 UR45, UPT, UPT, UR6, 0x7e, URZ ;  /* 0x0000007e062d7890 */ /* 0x000fe4000fffe0ff */
[----:B------:R-:W-:Y:S01]  /*1730*/  USHF.R.S32.HI UR4, URZ, 0x1f, UR5 ;  /* 0x0000001fff047899 */ /* 0x000fe20008011405 */
[----:B------:R-:W1:Y:S03]  /*1740*/  LDCU UR38, c[0x0][0x374] ;  /* 0x00006e80ff2677ac */ /* 0x000e660008000800 */
[----:B------:R-:W-:Y:S02]  /*1750*/  ULEA.HI UR4, UR4, UR5, URZ, 0x6 ;  /* 0x0000000504047291 */ /* 0x000fe4000f8f30ff */
[----:B------:R-:W-:-:S02]  /*1760*/  USEL UR25, UR37, 0x2, UP1 ;  /* 0x0000000225197887 */ /* 0x000fc40008800000 */
[----:B------:R-:W-:Y:S02]  /*1770*/  USHF.R.S32.HI UR42, URZ, 0x6, UR4 ;  /* 0x00000006ff2a7899 */ /* 0x000fe40008011404 */
[----:B------:R-:W-:Y:S02]  /*1780*/  UIADD3 UR4, UPT, UPT, UR6, -0x1, URZ ;  /* 0xffffffff06047890 */ /* 0x000fe4000fffe0ff */
[----:B------:R-:W-:Y:S02]  /*1790*/  UISETP.LT.U32.AND UP0, UPT, UR42, 0x4, UPT ;  /* 0x000000042a00788c */ /* 0x000fe4000bf01070 */
[----:B------:R-:W-:Y:S02]  /*17a0*/  UISETP.GE.U32.AND UP2, UPT, UR4, -0x7f, UPT ;  /* 0xffffff810400788c */ /* 0x000fe4000bf46070 */
[----:B------:R-:W-:Y:S01]  /*17b0*/  USEL UR41, UR42, 0x4, UP0 ;  /* 0x000000042a297887 */ /* 0x000fe20008000000 */
[----:B------:R-:W-:-:S03]  /*17c0*/  UMOV UR5, URZ ;  /* 0x000000ff00057c82 */ /* 0x000fc60008000000 */
[----:B------:R-:W-:Y:S02]  /*17d0*/  UIADD3 UR24, UPT, UPT, UR41, -0x1, URZ ;  /* 0xffffffff29187890 */ /* 0x000fe4000fffe0ff */
[----:B------:R-:W-:-:S03]  /*17e0*/  UIADD3 UR43, UPT, UPT, UR42, -UR41, URZ ;  /* 0x800000292a2b7290 */ /* 0x000fc6000fffe0ff */
[----:B------:R-:W-:-:S04]  /*17f0*/  @UP2 UIADD3 UR24, UPT, UPT, UR41, URZ, URZ ;  /* 0x000000ff29182290 */ /* 0x000fc8000fffe0ff */
[----:B-123--:R-:W-:-:S12]  /*1800*/  UIADD3 UR24, UPT, UPT, UR24, 0x1, URZ ;  /* 0x0000000118187890 */ /* 0x00efd8000fffe0ff */
.L_x_42:
[----:B------:R-:W-:Y:S01]  /*1810*/  UISETP.NE.AND UP0, UPT, UR54, URZ, UPT ;  /* 0x000000ff3600728c */ /* 0x000fe2000bf05270 */
[----:B------:R-:W1:Y:S08]  /*1820*/  S2UR UR54, SR_CgaCtaId ;  /* 0x00000000003679c3 */ /* 0x000e700000008800 */
[----:B------:R-:W-:Y:S05]  /*1830*/  BRA.U UP0, `(.L_x_23) ;  /* 0x0000000100347547 */ /* 0x000fea000b800000 */
[----:B------:R-:W2:Y:S01]  /*1840*/  S2R R0, SR_CgaCtaId ;  /* 0x0000000000007919 */ /* 0x000ea20000008800 */
[----:B------:R-:W-:-:S04]  /*1850*/  MOV R2, 0x400 ;  /* 0x0000040000027802 */ /* 0x000fc80000000f00 */
[----:B--2---:R-:W-:Y:S02]  /*1860*/  LEA R0, R0, R2, 0x18 ;  /* 0x0000000200007211 */ /* 0x004fe400078ec0ff */
[----:B------:R-:W-:-:S03]  /*1870*/  SHF.L.U32 R2, R8, 0x1f, RZ ;  /* 0x0000001f08027819 */ /* 0x000fc600000006ff */
[----:B------:R-:W-:-:S04]  /*1880*/  IMAD R0, R9, 0x8, R0 ;  /* 0x0000000809007824 */ /* 0x000fc800078e0200 */
[----:B------:R-:W2:Y:S02]  /*1890*/  SYNCS.PHASECHK.TRANS64.TRYWAIT P0, [R0+URZ+0xf0], R2 ;  /* 0x0000f002000075a7 */ /* 0x000ea400080011ff */
[----:B--2---:R-:W-:Y:S05]  /*18a0*/  @!P0 BRA `(.L_x_24) ;  /* 0x0000005c00188947 */ /* 0x004fea0003800000 */
.L_x_122:
[----:B------:R-:W-:Y:S01]  /*18b0*/  VIADD R9, R9, 0x1 ;  /* 0x0000000109097836 */ /* 0x000fe20000000000 */
[----:B------:R2:W-:Y:S04]  /*18c0*/  SYNCS.ARRIVE.TRANS64.A1T0 RZ, [R0+URZ+0xe0], RZ ;  /* 0x0000e0ff00ff79a7 */ /* 0x0005e800081000ff */
[----:B------:R-:W-:-:S04]  /*18d0*/  ISETP.NE.AND P0, PT, R9, 0x2, PT ;  /* 0x000000020900780c */ /* 0x000fc80003f05270 */
[----:B------:R-:W-:Y:S02]  /*18e0*/  SEL R9, R9, RZ, P0 ;  /* 0x000000ff09097207 */ /* 0x000fe40000000000 */
[----:B--2---:R-:W-:-:S04]  /*18f0*/  SEL R0, RZ, 0x1, P0 ;  /* 0x00000001ff007807 */ /* 0x004fc80000000000 */
[----:B------:R-:W-:-:S07]  /*1900*/  LOP3.LUT R8, R8, R0, RZ, 0x3c, !PT ;  /* 0x0000000008087212 */ /* 0x000fce00078e3cff */
.L_x_23:
[----:B------:R-:W-:Y:S01]  /*1910*/  UMOV UR6, 0x400 ;  /* 0x0000040000067882 */ /* 0x000fe20000000000 */
[----:B------:R-:W-:Y:S01]  /*1920*/  SHF.L.U32 R0, R12, 0x1f, RZ ;  /* 0x0000001f0c007819 */ /* 0x000fe200000006ff */
[----:B-1----:R-:W-:Y:S02]  /*1930*/  ULEA UR6, UR54, UR6, 0x18 ;  /* 0x0000000636067291 */ /* 0x002fe4000f8ec0ff */
[----:B------:R-:W-:Y:S02]  /*1940*/  UISETP.GE.U32.AND UP0, UPT, UR45, 0x7f, UPT ;  /* 0x0000007f2d00788c */ /* 0x000fe4000bf06070 */
[----:B------:R-:W-:Y:S02]  /*1950*/  ULEA UR4, UR5, UR6, 0x3 ;  /* 0x0000000605047291 */ /* 0x000fe4000f8e18ff */
[----:B------:R-:W-:Y:S02]  /*1960*/  USHF.L.U32 UR11, UR30, 0x6, URZ ;  /* 0x000000061e0b7899 */ /* 0x000fe400080006ff */
[----:B------:R-:W-:Y:S01]  /*1970*/  ULEA UR35, UR26, UR44, 0x6 ;  /* 0x0000002c1a237291 */ /* 0x000fe2000f8e30ff */
[----:B------:R-:W-:-:S04]  /*1980*/  UMOV UR13, URZ ;  /* 0x000000ff000d7c82 */ /* 0x000fc80008000000 */
[----:B------:R1:W2:Y:S01]  /*1990*/  SYNCS.PHASECHK.TRANS64.TRYWAIT P0, [UR4+0x20], R0 ;  /* 0x00002000ff0075a7 */ /* 0x0002a20008001104 */
[----:B------:R-:W-:Y:S06]  /*19a0*/  BRA.U !UP0, `(.L_x_25) ;  /* 0x0000000108bc7547 */ /* 0x000fec000b800000 */
[----:B------:R-:W-:Y:S01]  /*19b0*/  UMOV UR7, URZ ;  /* 0x000000ff00077c82 */ /* 0x000fe20008000000 */
[----:B------:R-:W-:-:S05]  /*19c0*/  UMOV UR4, UR5 ;  /* 0x0000000500047c82 */ /* 0x000fca0008000000 */
.L_x_31:
[----:B------:R-:W-:Y:S01]  /*19d0*/  ULEA UR33, UR4, UR6, 0x3 ;  /* 0x0000000604217291 */ /* 0x000fe2000f8e18ff */
[----:B--2---:R-:W-:Y:S01]  /*19e0*/  @!P3 MOV R2, 0x4000 ;  /* 0x000040000002b802 */ /* 0x004fe20000000f00 */
[----:B--2-4-:R-:W-:Y:S10]  /*19f0*/  @P0 BRA `(.L_x_26) ;  /* 0x00000000000c0947 */ /* 0x014ff40003800000 */
[----:B------:R-:W-:-:S04]  /*1a00*/  SHF.L.U32 R3, R12, 0x1f, RZ ;  /* 0x0000001f0c037819 */ /* 0x000fc800000006ff */
[----:B------:R-:W2:Y:S02]  /*1a10*/  SYNCS.PHASECHK.TRANS64.TRYWAIT P0, [UR33+0x20], R3 ;  /* 0x00002003ff0075a7 */ /* 0x000ea40008001121 */
[----:B--2---:R-:W-:Y:S05]  /*1a20*/  @!P0 BRA `(.L_x_27) ;  /* 0x0000005800cc8947 */ /* 0x004fea0003800000 */
.L_x_26:
[----:B------:R2:W-:Y:S01]  /*1a30*/  @!P3 SYNCS.ARRIVE.TRANS64 RZ, [UR33], R2 ;  /* 0x00000002ffffb9a7 */ /* 0x0005e20008000021 */
[----:B------:R-:W-:-:S04]  /*1a40*/  ULOP3.LUT UR5, UR25, 0x2, URZ, 0xfc, !UPT ;  /* 0x0000000219057892 */ /* 0x000fc8000f8efcff */
[----:B------:R-:W-:-:S09]  /*1a50*/  UISETP.NE.AND UP0, UPT, UR5, 0x2, UPT ;  /* 0x000000020500788c */ /* 0x000fd2000bf05270 */
[----:B------:R-:W-:Y:S05]  /*1a60*/  BRA.U UP0, `(.L_x_28) ;  /* 0x0000000100047547 */ /* 0x000fea000b800000 */
[----:B------:R-:W-:Y:S05]  /*1a70*/  BPT.TRAP 0x1 ;  /* 0x000000040000795c */ /* 0x000fea0000300000 */
.L_x_28:
[----:B------:R-:W-:Y:S04]  /*1a80*/  BSSY.RECONVERGENT B0, `(.L_x_29) ;  /* 0x0000003000007945 */ /* 0x000fe80003800200 */
[----:B------:R-:W-:Y:S05]  /*1a90*/  @P2 BRA `(.L_x_30) ;  /* 0x0000000000042947 */ /* 0x000fea0003800000 */
[----:B------:R-:W-:Y:S05]  /*1aa0*/  BPT.TRAP 0x1 ;  /* 0x000000040000795c */ /* 0x000fea0000300000 */
.L_x_30:
[----:B------:R-:W-:Y:S05]  /*1ab0*/  BSYNC.RECONVERGENT B0 ;  /* 0x0000000000007941 */ /* 0x000fea0003800200 */
.L_x_29:
[----:B------:R-:W-:Y:S02]  /*1ac0*/  UIADD3 UR5, UPT, UPT, UR4, 0x1, URZ ;  /* 0x0000000104057890 */ /* 0x000fe4000fffe0ff */
[----:B------:R-:W-:Y:S02]  /*1ad0*/  UIADD3 UR16, UP1, UPT, UR28, 0x80, URZ ;  /* 0x000000801c107890 */ /* 0x000fe4000ff3e0ff */
[----:B------:R-:W-:Y:S02]  /*1ae0*/  UISETP.NE.AND UP0, UPT, UR5, 0x4, UPT ;  /* 0x000000040500788c */ /* 0x000fe4000bf05270 */
[----:B------:R-:W-:Y:S02]  /*1af0*/  USHF.L.U32 UR34, UR7, 0x6, URZ ;  /* 0x0000000607227899 */ /* 0x000fe400080006ff */
[----:B------:R-:W-:Y:S02]  /*1b00*/  USEL UR9, URZ, 0x1, UP0 ;  /* 0x00000001ff097887 */ /* 0x000fe40008000000 */
[----:B------:R-:W-:-:S02]  /*1b10*/  USEL UR5, UR5, URZ, UP0 ;  /* 0x000000ff05057287 */ /* 0x000fc40008000000 */
[----:B------:R-:W-:Y:S02]  /*1b20*/  UIADD3 UR14, UP0, UPT, UR28, 0x180, URZ ;  /* 0x000001801c0e7890 */ /* 0x000fe4000ff1e0ff */
[----:B------:R-:W-:Y:S01]  /*1b30*/  ULEA UR8, UR5, UR6, 0x3 ;  /* 0x0000000605087291 */ /* 0x000fe2000f8e18ff */
[----:B------:R-:W-:Y:S01]  /*1b40*/  LOP3.LUT R12, R12, UR9, RZ, 0x3c, !PT ;  /* 0x000000090c0c7c12 */ /* 0x000fe2000f8e3cff */
[----:B------:R-:W-:Y:S02]  /*1b50*/  UIADD3.X UR17, UPT, UPT, URZ, UR29, URZ, UP1, !UPT ;  /* 0x0000001dff117290 */ /* 0x000fe40008ffe4ff */
[----:B------:R-:W-:Y:S01]  /*1b60*/  UIADD3.X UR15, UPT, UPT, URZ, UR29, URZ, UP0, !UPT ;  /* 0x0000001dff0f7290 */ /* 0x000fe200087fe4ff */
[----:B-1----:R-:W-:Y:S01]  /*1b70*/  SHF.L.U32 R0, R12, 0x1f, RZ ;  /* 0x0000001f0c007819 */ /* 0x002fe200000006ff */
[----:B------:R-:W-:Y:S01]  /*1b80*/  UMOV UR18, 0x0 ;  /* 0x0000000000127882 */ /* 0x000fe20000000000 */
[----:B------:R-:W-:Y:S01]  /*1b90*/  UMOV UR19, 0x10000000 ;  /* 0x1000000000137882 */ /* 0x000fe20000000000 */
[----:B------:R-:W-:Y:S01]  /*1ba0*/  UMOV UR12, UR36 ;  /* 0x00000024000c7c82 */ /* 0x000fe20008000000 */
[----:B------:R3:W4:Y:S01]  /*1bb0*/  SYNCS.PHASECHK.TRANS64.TRYWAIT P0, [UR8+0x20], R0 ;  /* 0x00002000ff0075a7 */ /* 0x0007220008001108 */
[----:B------:R-:W-:Y:S01]  /*1bc0*/  USHF.L.U32 UR8, UR4, 0xd, URZ ;  /* 0x0000000d04087899 */ /* 0x000fe200080006ff */
[----:B------:R-:W-:-:S02]  /*1bd0*/  UMOV UR9, UR33 ;  /* 0x0000002100097c82 */ /* 0x000fc40008000000 */
[----:B------:R-:W-:Y:S01]  /*1be0*/  UMOV UR4, 0x30000 ;  /* 0x0003000000047882 */ /* 0x000fe20000000000 */
[----:B------:R-:W-:Y:S02]  /*1bf0*/  ULEA UR32, UR21, UR8, 0x1 ;  /* 0x0000000815207291 */ /* 0x000fe4000f8e08ff */
[----:B------:R-:W-:Y:S02]  /*1c00*/  UIADD3 UR8, UPT, UPT, UR6, 0xb400, UR8 ;  /* 0x0000b40006087890 */ /* 0x000fe4000fffe008 */
[----:B------:R-:W-:Y:S01]  /*1c10*/  UIADD3 UR32, UPT, UPT, UR6, 0x3400, UR32 ;  /* 0x0000340006207890 */ /* 0x000fe2000fffe020 */
[----:B------:R-:W-:Y:S01]  /*1c20*/  UMOV UR10, UR34 ;  /* 0x00000022000a7c82 */ /* 0x000fe20008000000 */
[----:B------:R-:W-:Y:S01]  /*1c30*/  UIADD3 UR7, UPT, UPT, UR7, 0x1, URZ ;  /* 0x0000000107077890 */ /* 0x000fe2000fffe0ff */
[----:B------:R-:W-:-:S03]  /*1c40*/  UMOV UR13, UR24 ;  /* 0x00000018000d7c82 */ /* 0x000fc60008000000 */
[----:B------:R-:W-:-:S03]  /*1c50*/  UISETP.NE.AND UP0, UPT, UR7, UR24, UPT ;  /* 0x000000180700728c */ /* 0x000fc6000bf05270 */
[----:B------:R1:W-:Y:S01]  /*1c60*/  UTMALDG.3D.MULTICAST [UR32], [UR16], UR4, desc[UR18] ;  /* 0x00001220100073b4 */ /* 0x0003e20008011804 */
[----:B------:R3:W-:Y:S01]  /*1c70*/  UTMALDG.3D [UR8], [UR14], desc[UR18] ;  /* 0x000012080e0075b4 */ /* 0x0007e20008011000 */
[----:B-1----:R-:W-:-:S04]  /*1c80*/  UMOV UR4, UR5 ;  /* 0x0000000500047c82 */ /* 0x002fc80008000000 */
[----:B---3--:R-:W-:Y:S05]  /*1c90*/  BRA.U UP0, `(.L_x_31) ;  /* 0xfffffffd004c7547 */ /* 0x008fea000b83ffff */
.L_x_25:
[----:B------:R-:W-:Y:S01]  /*1ca0*/  ULEA UR4, UR5, UR6, 0x3 ;  /* 0x0000000605047291 */ /* 0x000fe2000f8e18ff */
[----:B-1----:R-:W-:Y:S01]  /*1cb0*/  SHF.L.U32 R0, R12, 0x1f, RZ ;  /* 0x0000001f0c007819 */ /* 0x002fe200000006ff */
[----:B------:R-:W-:Y:S01]  /*1cc0*/  @!P1 SYNCS.ARRIVE.TRANS64.A1T0 RZ, [UR6+0x78], RZ ;  /* 0x000078ffffff99a7 */ /* 0x000fe20008100006 */
[----:B------:R-:W-:-:S06]  /*1cd0*/  UISETP.GT.AND UP0, UPT, UR42, UR41, UPT ;  /* 0x000000292a00728c */ /* 0x000fcc000bf04270 */
[----:B--2-4-:R1:W2:Y:S03]  /*1ce0*/  SYNCS.PHASECHK.TRANS64.TRYWAIT P0, [UR4+0x20], R0 ;  /* 0x00002000ff0075a7 */ /* 0x0142a60008001104 */
[----:B------:R-:W-:Y:S05]  /*1cf0*/  BRA.U !UP0, `(.L_x_32) ;  /* 0x0000000108c07547 */ /* 0x000fea000b800000 */
[----:B------:R-:W-:Y:S01]  /*1d00*/  UIADD3 UR26, UPT, UPT, UR43, UR13, URZ ;  /* 0x0000000d2b1a7290 */ /* 0x000fe2000fffe0ff */
[----:B------:R-:W-:-:S11]  /*1d10*/  UMOV UR4, UR5 ;  /* 0x0000000500047c82 */ /* 0x000fd60008000000 */
.L_x_38:
[----:B------:R-:W-:Y:S01]  /*1d20*/  ULEA UR17, UR4, UR6, 0x3 ;  /* 0x0000000604117291 */ /* 0x000fe2000f8e18ff */
[----:B--2---:R-:W-:Y:S01]  /*1d30*/  @!P3 MOV R2, 0x4000 ;  /* 0x000040000002b802 */ /* 0x004fe20000000f00 */
[----:B--2-4-:R-:W-:Y:S10]  /*1d40*/  @P0 BRA `(.L_x_33) ;  /* 0x00000000000c0947 */ /* 0x014ff40003800000 */
[----:B------:R-:W-:-:S04]  /*1d50*/  SHF.L.U32 R3, R12, 0x1f, RZ ;  /* 0x0000001f0c037819 */ /* 0x000fc800000006ff */
[----:B------:R-:W2:Y:S02]  /*1d60*/  SYNCS.PHASECHK.TRANS64.TRYWAIT P0, [UR17+0x20], R3 ;  /* 0x00002003ff0075a7 */ /* 0x000ea40008001111 */
[----:B--2---:R-:W-:Y:S05]  /*1d70*/  @!P0 BRA `(.L_x_34) ;  /* 0x0000005800108947 */ /* 0x004fea0003800000 */
.L_x_33:
[----:B------:R2:W-:Y:S01]  /*1d80*/  @!P3 SYNCS.ARRIVE.TRANS64 RZ, [UR17], R2 ;  /* 0x00000002ffffb9a7 */ /* 0x0005e20008000011 */
[----:B------:R-:W-:-:S04]  /*1d90*/  ULOP3.LUT UR5, UR25, 0x2, URZ, 0xfc, !UPT ;  /* 0x0000000219057892 */ /* 0x000fc8000f8efcff */
[----:B------:R-:W-:-:S09]  /*1da0*/  UISETP.NE.AND UP0, UPT, UR5, 0x2, UPT ;  /* 0x000000020500788c */ /* 0x000fd2000bf05270 */
[----:B------:R-:W-:Y:S05]  /*1db0*/  BRA.U UP0, `(.L_x_35) ;  /* 0x0000000100047547 */ /* 0x000fea000b800000 */
[----:B------:R-:W-:Y:S05]  /*1dc0*/  BPT.TRAP 0x1 ;  /* 0x000000040000795c */ /* 0x000fea0000300000 */
.L_x_35:
[----:B------:R-:W-:Y:S04]  /*1dd0*/  BSSY.RECONVERGENT B0, `(.L_x_36) ;  /* 0x0000003000007945 */ /* 0x000fe80003800200 */
[----:B------:R-:W-:Y:S05]  /*1de0*/  @P2 BRA `(.L_x_37) ;  /* 0x0000000000042947 */ /* 0x000fea0003800000 */
[----:B------:R-:W-:Y:S05]  /*1df0*/  BPT.TRAP 0x1 ;  /* 0x000000040000795c */ /* 0x000fea0000300000 */
.L_x_37:
[----:B------:R-:W-:Y:S05]  /*1e00*/  BSYNC.RECONVERGENT B0 ;  /* 0x0000000000007941 */ /* 0x000fea0003800200 */
.L_x_36:
[----:B------:R-:W-:Y:S02]  /*1e10*/  UIADD3 UR5, UPT, UPT, UR4, 0x1, URZ ;  /* 0x0000000104057890 */ /* 0x000fe4000fffe0ff */
[----:B------:R-:W-:Y:S02]  /*1e20*/  UIADD3 UR14, UP1, UPT, UR28, 0x80, URZ ;  /* 0x000000801c0e7890 */ /* 0x000fe4000ff3e0ff */
[----:B------:R-:W-:Y:S02]  /*1e30*/  UISETP.NE.AND UP0, UPT, UR5, 0x4, UPT ;  /* 0x000000040500788c */ /* 0x000fe4000bf05270 */
[----:B------:R-:W-:Y:S02]  /*1e40*/  USHF.L.U32 UR18, UR13, 0x6, URZ ;  /* 0x000000060d127899 */ /* 0x000fe400080006ff */
[----:B------:R-:W-:Y:S02]  /*1e50*/  USEL UR8, URZ, 0x1, UP0 ;  /* 0x00000001ff087887 */ /* 0x000fe40008000000 */
[----:B------:R-:W-:-:S02]  /*1e60*/  USEL UR5, UR5, URZ, UP0 ;  /* 0x000000ff05057287 */ /* 0x000fc40008000000 */
[----:B------:R-:W-:Y:S02]  /*1e70*/  UIADD3 UR22, UP0, UPT, UR28, 0x180, URZ ;  /* 0x000001801c167890 */ /* 0x000fe4000ff1e0ff */
[----:B------:R-:W-:Y:S01]  /*1e80*/  LOP3.LUT R12, R12, UR8, RZ, 0x3c, !PT ;  /* 0x000000080c0c7c12 */ /* 0x000fe2000f8e3cff */
[----:B------:R-:W-:Y:S02]  /*1e90*/  USHF.L.U32 UR8, UR4, 0xd, URZ ;  /* 0x0000000d04087899 */ /* 0x000fe400080006ff */
[----:B------:R-:W-:Y:S01]  /*1ea0*/  ULEA UR7, UR5, UR6, 0x3 ;  /* 0x0000000605077291 */ /* 0x000fe2000f8e18ff */
[----:B-1----:R-:W-:Y:S01]  /*1eb0*/  SHF.L.U32 R0, R12, 0x1f, RZ ;  /* 0x0000001f0c007819 */ /* 0x002fe200000006ff */
[----:B------:R-:W-:Y:S02]  /*1ec0*/  ULEA UR16, UR21, UR8, 0x1 ;  /* 0x0000000815107291 */ /* 0x000fe4000f8e08ff */
[----:B------:R-:W-:Y:S02]  /*1ed0*/  UIADD3.X UR15, UPT, UPT, URZ, UR29, URZ, UP1, !UPT ;  /* 0x0000001dff0f7290 */ /* 0x000fe40008ffe4ff */
[----:B------:R-:W-:-:S02]  /*1ee0*/  UIADD3 UR16, UPT, UPT, UR6, 0x3400, UR16 ;  /* 0x0000340006107890 */ /* 0x000fc4000fffe010 */
[----:B------:R-:W-:Y:S01]  /*1ef0*/  UIADD3 UR8, UPT, UPT, UR6, 0xb400, UR8 ;  /* 0x0000b40006087890 */ /* 0x000fe2000fffe008 */
[----:B------:R3:W4:Y:S01]  /*1f00*/  SYNCS.PHASECHK.TRANS64.TRYWAIT P0, [UR7+0x20], R0 ;  /* 0x00002000ff0075a7 */ /* 0x0007220008001107 */
[----:B------:R-:W-:Y:S01]  /*1f10*/  UIADD3.X UR23, UPT, UPT, URZ, UR29, URZ, UP0, !UPT ;  /* 0x0000001dff177290 */ /* 0x000fe200087fe4ff */
[----:B------:R-:W-:Y:S01]  /*1f20*/  UMOV UR4, 0x30000 ;  /* 0x0003000000047882 */ /* 0x000fe20000000000 */
[----:B------:R-:W-:Y:S01]  /*1f30*/  UMOV UR30, 0x0 ;  /* 0x00000000001e7882 */ /* 0x000fe20000000000 */
[----:B------:R-:W-:Y:S01]  /*1f40*/  UMOV UR31, 0x10000000 ;  /* 0x10000000001f7882 */ /* 0x000fe20000000000 */
[----:B------:R-:W-:Y:S01]  /*1f50*/  UMOV UR19, UR35 ;  /* 0x0000002300137c82 */ /* 0x000fe20008000000 */
[----:B------:R-:W-:Y:S01]  /*1f60*/  UMOV UR20, UR36 ;  /* 0x0000002400147c82 */ /* 0x000fe20008000000 */
[----:B------:R-:W-:Y:S01]  /*1f70*/  UMOV UR12, UR36 ;  /* 0x00000024000c7c82 */ /* 0x000fe20008000000 */
[----:B------:R-:W-:Y:S01]  /*1f80*/  UMOV UR9, UR17 ;  /* 0x0000001100097c82 */ /* 0x000fe20008000000 */
[----:B------:R-:W-:Y:S01]  /*1f90*/  UMOV UR10, UR18 ;  /* 0x00000012000a7c82 */ /* 0x000fe20008000000 */
[----:B------:R1:W-:Y:S01]  /*1fa0*/  UTMALDG.3D.MULTICAST [UR16], [UR14], UR4, desc[UR30] ;  /* 0x00001e100e0073b4 */ /* 0x0003e20008011804 */
[----:B------:R-:W-:-:S04]  /*1fb0*/  UIADD3 UR13, UPT, UPT, UR13, 0x1, URZ ;  /* 0x000000010d0d7890 */ /* 0x000fc8000fffe0ff */
[----:B------:R-:W-:Y:S01]  /*1fc0*/  UISETP.NE.AND UP0, UPT, UR13, UR26, UPT ;  /* 0x0000001a0d00728c */ /* 0x000fe2000bf05270 */
[----:B------:R3:W-:Y:S01]  /*1fd0*/  UTMALDG.3D [UR8], [UR22], desc[UR30] ;  /* 0x00001e08160075b4 */ /* 0x0007e20008011000 */
[----:B-1----:R-:W-:-:S07]  /*1fe0*/  UMOV UR4, UR5 ;  /* 0x0000000500047c82 */ /* 0x002fce0008000000 */
[----:B---3--:R-:W-:Y:S05]  /*1ff0*/  BRA.U UP0, `(.L_x_38) ;  /* 0xfffffffd00487547 */ /* 0x008fea000b83ffff */
.L_x_32:
[C---:B------:R-:W-:Y:S01]  /*2000*/  LEA R3, R11.reuse, UR6, 0x3 ;  /* 0x000000060b037c11 */ /* 0x040fe2000f8e18ff */
[----:B------:R-:W-:Y:S01]  /*2010*/  NOP ;  /* 0x0000000000007918 */ /* 0x000fe20000000000 */
[----:B-1----:R-:W-:Y:S02]  /*2020*/  SHF.L.U32 R0, R10, 0x1f, RZ ;  /* 0x0000001f0a007819 */ /* 0x002fe400000006ff */
[----:B------:R-:W-:Y:S02]  /*2030*/  LEA R4, R11, UR6, 0x4 ;  /* 0x000000060b047c11 */ /* 0x000fe4000f8e20ff */
[----:B--2-4-:R-:W1:Y:S02]  /*2040*/  SYNCS.PHASECHK.TRANS64.TRYWAIT P0, [R3+URZ+0x80], R0 ;  /* 0x00008000030075a7 */ /* 0x014e6400080011ff */
[----:B-1----:R-:W-:Y:S05]  /*2050*/  @!P0 BRA `(.L_x_39) ;  /* 0x0000005400708947 */ /* 0x002fea0003800000 */
.L_x_125:
[----:B------:R-:W2:Y:S01]  /*2060*/  LDS.128 R4, [R4+0x110] ;  /* 0x0001100004047984 */ /* 0x000ea20000000c00 */
[----:B------:R-:W-:Y:S01]  /*2070*/  UISETP.GE.AND UP0, UPT, UR40, 0x1, UPT ;  /* 0x000000012800788c */ /* 0x000fe2000bf06270 */
[----:B------:R-:W-:Y:S01]  /*2080*/  @!PT LDS RZ, [RZ] ;  /* 0x00000000fffff984 */ /* 0x000fe20000000800 */
[----:B------:R-:W-:Y:S01]  /*2090*/  @!PT LDS RZ, [RZ] ;  /* 0x00000000fffff984 */ /* 0x000fe20000000800 */
[----:B------:R-:W-:Y:S01]  /*20a0*/  @!PT LDS RZ, [RZ] ;  /* 0x00000000fffff984 */ /* 0x000fe20000000800 */
[----:B------:R-:W-:Y:S01]  /*20b0*/  @!PT LDS RZ, [RZ] ;  /* 0x00000000fffff984 */ /* 0x000fe20000000800 */
[----:B------:R3:W-:Y:S06]  /*20c0*/  MEMBAR.ALL.CTA ;  /* 0x0000000000007992 */ /* 0x0007ec0000008000 */
[----:B---3--:R-:W3:Y:S01]  /*20d0*/  FENCE.VIEW.ASYNC.S ;  /* 0x00000000000073c6 */ /* 0x008ee20000000000 */
[----:B--2---:R-:W-:-:S13]  /*20e0*/  LOP3.LUT P0, RZ, R6, 0x1, RZ, 0xc0, !PT ;  /* 0x0000000106ff7812 */ /* 0x004fda000780c0ff */
[----:B---3--:R-:W-:Y:S01]  /*20f0*/  VOTEU.ANY UP1, P0 ;  /* 0x0000000000ff7886 */ /* 0x008fe20000020100 */
[----:B------:R-:W-:-:S13]  /*2100*/  PLOP3.LUT P0, PT, PT, PT, UP1, 0x80, 0x8 ;  /* 0x000000000008781c */ /* 0x000fda0003f0f018 */
[----:B-1----:R-:W-:Y:S02]  /*2110*/  @P0 LOP3.LUT R0, R5, 0xffff, RZ, 0xc0, !PT ;  /* 0x0000ffff05000812 */ /* 0x002fe400078ec0ff */
[----:B------:R-:W-:Y:S02]  /*2120*/  @P0 MOV R2, R4 ;  /* 0x0000000400020202 */ /* 0x000fe40000000f00 */
[----:B------:R-:W-:Y:S01]  /*2130*/  @P0 R2UR UR7, R0 ;  /* 0x00000000000702ca */ /* 0x000fe200000e0000 */
[----:B------:R-:W-:Y:S01]  /*2140*/  VIADD R0, R3, 0x90 ;  /* 0x0000009003007836 */ /* 0x000fe20000000000 */
[----:B------:R-:W-:Y:S02]  /*2150*/  @P0 SHF.R.U32.HI R4, RZ, 0x10, R5 ;  /* 0x00000010ff040819 */ /* 0x000fe40000011605 */
[----:B------:R-:W-:Y:S02]  /*2160*/  @P0 R2UR UR8, R2 ;  /* 0x00000000020802ca */ /* 0x000fe400000e0000 */
[----:B------:R-:W-:-:S02]  /*2170*/  PRMT R0, RZ, 0x654, R0 ;  /* 0x00000654ff007816 */ /* 0x000fc40000000000 */
[----:B------:R-:W-:Y:S02]  /*2180*/  @P0 R2UR UR4, R4 ;  /* 0x00000000040402ca */ /* 0x000fe400000e0000 */
[----:B------:R1:W-:Y:S03]  /*2190*/  SYNCS.ARRIVE.TRANS64.RED.A1T0 RZ, [R0+URZ], RZ ;  /* 0x000000ff00ff79a7 */ /* 0x0003e600081004ff */
[----:B------:R-:W-:-:S04]  /*21a0*/  @UP1 UMOV UR27, UR7 ;  /* 0x00000007001b1c82 */ /* 0x000fc80008000000 */
[----:B------:R-:W-:-:S04]  /*21b0*/  @UP1 UMOV UR37, UR8 ;  /* 0x0000000800251c82 */ /* 0x000fc80008000000 */
[----:B------:R-:W-:Y:S01]  /*21c0*/  @UP1 UMOV UR36, UR4 ;  /* 0x0000000400241c82 */ /* 0x000fe20008000000 */
[----:B------:R-:W-:Y:S05]  /*21d0*/  BRA.U !UP0, `(.L_x_40) ;  /* 0x0000000108d47547 */ /* 0x000fea000b800000 */
[----:B------:R-:W2:Y:S01]  /*21e0*/  LDCU.128 UR12, c[0x0][0xb10] ;  /* 0x00016200ff0c77ac */ /* 0x000ea20008000c00 */
[----:B------:R-:W3:Y:S01]  /*21f0*/  LDCU UR26, c[0x0][0xb20] ;  /* 0x00016400ff1a77ac */ /* 0x000ee20008000800 */
[----:B------:R-:W4:Y:S01]  /*2200*/  LDCU UR20, c[0x0][0xb0c] ;  /* 0x00016180ff1477ac */ /* 0x000f220008000800 */
[----:B------:R-:W1:Y:S01]  /*2210*/  LDCU.64 UR10, c[0x0][0xb28] ;  /* 0x00016500ff0a77ac */ /* 0x000e620008000a00 */
[----:B------:R-:W-:Y:S02]  /*2220*/  UISETP.NE.AND UP3, UPT, UR40, 0x1, UPT ;  /* 0x000000012800788c */ /* 0x000fe4000bf65270 */
[----:B--2---:R-:W-:Y:S02]  /*2230*/  UIMAD.WIDE.U32 UR16, UR38, UR15, URZ ;  /* 0x0000000f261072a5 */ /* 0x004fe4000f8e00ff */
[----:B------:R-:W-:Y:S02]  /*2240*/  UIMAD.WIDE.U32 UR8, UR39, UR12, URZ ;  /* 0x0000000c270872a5 */ /* 0x000fe4000f8e00ff */
[----:B------:R-:W-:-:S02]  /*2250*/  UISETP.NE.AND UP0, UPT, UR14, 0x1, UPT ;  /* 0x000000010e00788c */ /* 0x000fc4000bf05270 */
[----:B------:R-:W-:Y:S01]  /*2260*/  UIMAD.WIDE.U32 UR22, UR27, UR15, URZ ;  /* 0x0000000f1b1672a5 */ /* 0x000fe2000f8e00ff */
[----:B------:R-:W-:Y:S02]  /*2270*/  UMOV UR16, UR17 ;  /* 0x0000001100107c82 */ /* 0x000fe40008000000 */
[----:B------:R-:W-:Y:S01]  /*2280*/  UMOV UR8, UR9 ;  /* 0x0000000900087c82 */ /* 0x000fe20008000000 */
[----:B---3--:R-:W-:Y:S02]  /*2290*/  USHF.R.U32.HI UR16, URZ, UR26, UR16 ;  /* 0x0000001aff107299 */ /* 0x008fe40008011610 */
[----:B----4-:R-:W-:Y:S02]  /*22a0*/  UISETP.NE.AND UP2, UPT, UR20, 0x1, UPT ;  /* 0x000000011400788c */ /* 0x010fe4000bf45270 */
[----:B------:R-:W-:Y:S02]  /*22b0*/  USHF.R.U32.HI UR8, URZ, UR13, UR8 ;  /* 0x0000000dff087299 */ /* 0x000fe40008011608 */
[----:B------:R-:W-:-:S02]  /*22c0*/  USEL UR7, UR38, UR16, !UP0 ;  /* 0x0000001026077287 */ /* 0x000fc4000c000000 */
[----:B------:R-:W-:Y:S02]  /*22d0*/  USEL UR8, UR39, UR8, !UP2 ;  /* 0x0000000827087287 */ /* 0x000fe4000d000000 */
[----:B-1----:R-:W-:Y:S01]  /*22e0*/  UIMAD.WIDE.U32 UR16, UR7, UR10, URZ ;  /* 0x0000000a071072a5 */ /* 0x002fe2000f8e00ff */
[----:B------:R-:W-:Y:S01]  /*22f0*/  UMOV UR4, UR23 ;  /* 0x0000001700047c82 */ /* 0x000fe20008000000 */
[----:B------:R-:W-:Y:S02]  /*2300*/  UIMAD.WIDE.U32 UR18, UR37, UR12, URZ ;  /* 0x0000000c251272a5 */ /* 0x000fe4000f8e00ff */
[----:B------:R-:W-:-:S03]  /*2310*/  UIMAD.WIDE.U32 UR22, UR8, UR10, URZ ;  /* 0x0000000a081672a5 */ /* 0x000fc6000f8e00ff */
[----:B------:R-:W-:Y:S01]  /*2320*/  UMOV UR16, UR17 ;  /* 0x0000001100107c82 */ /* 0x000fe20008000000 */
[----:B------:R-:W-:Y:S02]  /*2330*/  USHF.R.U32.HI UR4, URZ, UR26, UR4 ;  /* 0x0000001aff047299 */ /* 0x000fe40008011604 */
[----:B------:R-:W-:Y:S01]  /*2340*/  @UP3 USHF.R.U32.HI UR7, URZ, UR11, UR16 ;  /* 0x0000000bff073299 */ /* 0x000fe20008011610 */
[----:B------:R-:W-:Y:S01]  /*2350*/  UMOV UR18, UR19 ;  /* 0x0000001300127c82 */ /* 0x000fe20008000000 */
[----:B------:R-:W-:Y:S01]  /*2360*/  UMOV UR22, UR23 ;  /* 0x0000001700167c82 */ /* 0x000fe20008000000 */
[----:B------:R-:W-:Y:S02]  /*2370*/  USHF.R.U32.HI UR13, URZ, UR13, UR18 ;  /* 0x0000000dff0d7299 */ /* 0x000fe40008011612 */
[----:B------:R-:W-:Y:S02]  /*2380*/  USEL UR4, UR27, UR4, !UP0 ;  /* 0x000000041b047287 */ /* 0x000fe4000c000000 */
[----:B------:R-:W-:-:S02]  /*2390*/  @UP3 USHF.R.U32.HI UR8, URZ, UR11, UR22 ;  /* 0x0000000bff083299 */ /* 0x000fc40008011616 */
[----:B------:R-:W-:Y:S02]  /*23a0*/  UIMAD UR9, UR40, UR7, URZ ;  /* 0x00000007280972a4 */ /* 0x000fe4000f8e02ff */
[----:B------:R-:W-:Y:S02]  /*23b0*/  USEL UR7, UR37, UR13, !UP2 ;  /* 0x0000000d25077287 */ /* 0x000fe4000d000000 */
[----:B------:R-:W-:Y:S02]  /*23c0*/  UIMAD UR12, UR40, UR8, URZ ;  /* 0x00000008280c72a4 */ /* 0x000fe4000f8e02ff */
[----:B------:R-:W-:Y:S02]  /*23d0*/  UISETP.GE.AND UP0, UPT, UR4, UR9, UPT ;  /* 0x000000090400728c */ /* 0x000fe4000bf06270 */
[----:B------:R-:W-:Y:S02]  /*23e0*/  UIMAD.WIDE.U32 UR16, UR4, UR10, URZ ;  /* 0x0000000a041072a5 */ /* 0x000fe4000f8e00ff */
[----:B------:R-:W-:-:S02]  /*23f0*/  UISETP.GE.OR UP0, UPT, UR7, UR12, UP0 ;  /* 0x0000000c0700728c */ /* 0x000fc40008706670 */
        /* <DEDUP_REMOVED lines=19> */
.L_x_40:
[----:B------:R-:W2:Y:S02]  /*2530*/  LDCU UR4, c[0x0][0xb30] ;  /* 0x00016600ff0477ac */ /* 0x000ea40008000800 */
[----:B--2---:R-:W-:-:S09]  /*2540*/  UISETP.NE.AND UP0, UPT, UR4, 0x1, UPT ;  /* 0x000000010400788c */ /* 0x004fd2000bf05270 */
[----:B------:R-:W-:Y:S05]  /*2550*/  BRA.U UP0, `(.L_x_41) ;  /* 0x0000000100447547 */ /* 0x000fea000b800000 */
[----:B------:R-:W2:Y:S01]  /*2560*/  LDCU.128 UR12, c[0x0][0xb10] ;  /* 0x00016200ff0c77ac */ /* 0x000ea20008000c00 */
[----:B------:R-:W3:Y:S01]  /*2570*/  LDCU UR16, c[0x0][0xb0c] ;  /* 0x00016180ff1077ac */ /* 0x000ee20008000800 */
[----:B------:R-:W4:Y:S01]  /*2580*/  LDCU UR17, c[0x0][0xb20] ;  /* 0x00016400ff1177ac */ /* 0x000f220008000800 */
[----:B--2---:R-:W-:Y:S02]  /*2590*/  UIMAD.WIDE.U32 UR10, UR37, UR12, URZ ;  /* 0x0000000c250a72a5 */ /* 0x004fe4000f8e00ff */
[----:B------:R-:W-:Y:S02]  /*25a0*/  UIMAD.WIDE.U32 UR8, UR27, UR15, URZ ;  /* 0x0000000f1b0872a5 */ /* 0x000fe4000f8e00ff */
[----:B---3--:R-:W-:Y:S02]  /*25b0*/  UISETP.NE.AND UP2, UPT, UR16, 0x1, UPT ;  /* 0x000000011000788c */ /* 0x008fe4000bf45270 */
[----:B------:R-:W-:Y:S01]  /*25c0*/  UISETP.NE.AND UP0, UPT, UR14, 0x1, UPT ;  /* 0x000000010e00788c */ /* 0x000fe2000bf05270 */
[----:B------:R-:W-:-:S02]  /*25d0*/  UMOV UR7, UR11 ;  /* 0x0000000b00077c82 */ /* 0x000fc40008000000 */
[----:B------:R-:W-:Y:S01]  /*25e0*/  UMOV UR4, UR9 ;  /* 0x0000000900047c82 */ /* 0x000fe20008000000 */
[----:B------:R-:W-:Y:S02]  /*25f0*/  USHF.R.U32.HI UR7, URZ, UR13, UR7 ;  /* 0x0000000dff077299 */ /* 0x000fe40008011607 */
[----:B----4-:R-:W-:Y:S02]  /*2600*/  USHF.R.U32.HI UR4, URZ, UR17, UR4 ;  /* 0x00000011ff047299 */ /* 0x010fe40008011604 */
[----:B------:R-:W-:Y:S02]  /*2610*/  USEL UR7, UR37, UR7, !UP2 ;  /* 0x0000000725077287 */ /* 0x000fe4000d000000 */
[----:B------:R-:W-:-:S04]  /*2620*/  USEL UR4, UR27, UR4, !UP0 ;  /* 0x000000041b047287 */ /* 0x000fc8000c000000 */
[----:B------:R-:W-:Y:S02]  /*2630*/  UIADD3 UR8, UPT, UPT, UR7, -UR4, URZ ;  /* 0x8000000407087290 */ /* 0x000fe4000fffe0ff */
[----:B------:R-:W-:Y:S02]  /*2640*/  UIADD3 UR4, UPT, UPT, -UR7, UR4, URZ ;  /* 0x0000000407047290 */ /* 0x000fe4000fffe1ff */
[----:B------:R-:W-:Y:S02]  /*2650*/  UIMAD UR27, UR8, UR14, UR27 ;  /* 0x0000000e081b72a4 */ /* 0x000fe4000f8e021b */
[----:B------:R-:W-:-:S12]  /*2660*/  UIMAD UR37, UR4, UR16, UR37 ;  /* 0x00000010042572a4 */ /* 0x000fd8000f8e0225 */
.L_x_41:
[----:B------:R-:W-:Y:S01]  /*2670*/  VIADD R11, R11, 0x1 ;  /* 0x000000010b0b7836 */ /* 0x000fe20000000000 */
[----:B------:R-:W-:Y:S02]  /*2680*/  R2UR UR7, R48 ;  /* 0x00000000300772ca */ /* 0x000fe400000e0000 */
[----:B------:R-:W-:Y:S02]  /*2690*/  R2UR UR4, R47 ;  /* 0x000000002f0472ca */ /* 0x000fe400000e0000 */
[C---:B------:R-:W-:Y:S02]  /*26a0*/  ISETP.NE.AND P0, PT, R11.reuse, 0x2, PT ;  /* 0x000000020b00780c */ /* 0x040fe40003f05270 */
[----:B------:R-:W-:Y:S02]  /*26b0*/  PLOP3.LUT P1, PT, PT, PT, PT, 0x80, 0x8 ;  /* 0x000000000008781c */ /* 0x000fe40003f2f070 */
[----:B-1----:R-:W-:Y:S02]  /*26c0*/  SEL R0, RZ, 0x1, P0 ;  /* 0x00000001ff007807 */ /* 0x002fe40000000000 */
[----:B------:R-:W-:-:S02]  /*26d0*/  SEL R11, R11, RZ, P0 ;  /* 0x000000ff0b0b7207 */ /* 0x000fc40000000000 */
[----:B------:R-:W-:Y:S01]  /*26e0*/  LOP3.LUT R10, R10, R0, RZ, 0x3c, !PT ;  /* 0x000000000a0a7212 */ /* 0x000fe200078e3cff */
[----:B------:R-:W-:Y:S02]  /*26f0*/  UIADD3 UR26, UPT, UPT, UR37, UR7, URZ ;  /* 0x00000007251a7290 */ /* 0x000fe4000fffe0ff */
[----:B------:R-:W-:Y:S01]  /*2700*/  UIADD3 UR30, UPT, UPT, UR27, UR4, URZ ;  /* 0x000000041b1e7290 */ /* 0x000fe2000fffe0ff */
[----:B------:R-:W-:Y:S11]  /*2710*/  BRA.U UP1, `(.L_x_42) ;  /* 0xfffffff1013c7547 */ /* 0x000ff6000b83ffff */
[----:B------:R-:W-:Y:S01]  /*2720*/  UIADD3 UR7, UPT, UPT, UR6, 0x20, URZ ;  /* 0x0000002006077890 */ /* 0x000fe2000fffe0ff */
[----:B------:R-:W-:-:S03]  /*2730*/  SHF.L.U32 R2, R12, 0x1f, RZ ;  /* 0x0000001f0c027819 */ /* 0x000fc600000006ff */
[----:B------:R-:W-:-:S09]  /*2740*/  ULEA UR4, UR5, UR7, 0x3 ;  /* 0x0000000705047291 */ /* 0x000fd2000f8e18ff */
[----:B------:R-:W1:Y:S02]  /*2750*/  SYNCS.PHASECHK.TRANS64.TRYWAIT P0, [UR4], R2 ;  /* 0x00000002ff0075a7 */ /* 0x000e640008001104 */
[----:B-1----:R-:W-:Y:S05]  /*2760*/  @!P0 BRA `(.L_x_43) ;  /* 0x0000004c00c08947 */ /* 0x002fea0003800000 */
.L_x_127:
[----:B------:R-:W-:-:S04]  /*2770*/  UIADD3 UR4, UPT, UPT, UR5, 0x1, URZ ;  /* 0x0000000105047890 */ /* 0x000fc8000fffe0ff */
[----:B------:R-:W-:-:S04]  /*2780*/  UISETP.NE.AND UP0, UPT, UR4, 0x4, UPT ;  /* 0x000000040400788c */ /* 0x000fc8000bf05270 */
[----:B------:R-:W-:Y:S02]  /*2790*/  USEL UR6, URZ, 0x1, UP0 ;  /* 0x00000001ff067887 */ /* 0x000fe40008000000 */
[----:B------:R-:W-:-:S04]  /*27a0*/  USEL UR4, UR4, URZ, UP0 ;  /* 0x000000ff04047287 */ /* 0x000fc80008000000 */
[----:B------:R-:W-:Y:S01]  /*27b0*/  ULEA UR5, UR4, UR7, 0x3 ;  /* 0x0000000704057291 */ /* 0x000fe2000f8e18ff */
[----:B-1----:R-:W-:-:S04]  /*27c0*/  LOP3.LUT R2, R12, UR6, RZ, 0x3c, !PT ;  /* 0x000000060c027c12 */ /* 0x002fc8000f8e3cff */
[----:B------:R-:W-:-:S04]  /*27d0*/  SHF.L.U32 R3, R2, 0x1f, RZ ;  /* 0x0000001f02037819 */ /* 0x000fc800000006ff */
[----:B------:R-:W1:Y:S02]  /*27e0*/  SYNCS.PHASECHK.TRANS64.TRYWAIT P0, [UR5], R3 ;  /* 0x00000003ff0075a7 */ /* 0x000e640008001105 */
[----:B-1----:R-:W-:Y:S05]  /*27f0*/  @!P0 BRA `(.L_x_44) ;  /* 0x0000004c00b48947 */ /* 0x002fea0003800000 */
.L_x_129:
[----:B------:R-:W-:-:S04]  /*2800*/  UIADD3 UR4, UPT, UPT, UR4, 0x1, URZ ;  /* 0x0000000104047890 */ /* 0x000fc8000fffe0ff */
[----:B------:R-:W-:-:S04]  /*2810*/  UISETP.NE.AND UP0, UPT, UR4, 0x4, UPT ;  /* 0x000000040400788c */ /* 0x000fc8000bf05270 */
[----:B------:R-:W-:Y:S02]  /*2820*/  USEL UR6, URZ, 0x1, UP0 ;  /* 0x00000001ff067887 */ /* 0x000fe40008000000 */
[----:B------:R-:W-:-:S04]  /*2830*/  USEL UR4, UR4, URZ, UP0 ;  /* 0x000000ff04047287 */ /* 0x000fc80008000000 */
[----:B------:R-:W-:Y:S01]  /*2840*/  ULEA UR5, UR4, UR7, 0x3 ;  /* 0x0000000704057291 */ /* 0x000fe2000f8e18ff */
[----:B------:R-:W-:-:S04]  /*2850*/  LOP3.LUT R2, R2, UR6, RZ, 0x3c, !PT ;  /* 0x0000000602027c12 */ /* 0x000fc8000f8e3cff */
[----:B-1----:R-:W-:-:S04]  /*2860*/  SHF.L.U32 R3, R2, 0x1f, RZ ;  /* 0x0000001f02037819 */ /* 0x002fc800000006ff */
[----:B------:R-:W1:Y:S02]  /*2870*/  SYNCS.PHASECHK.TRANS64.TRYWAIT P0, [UR5], R3 ;  /* 0x00000003ff0075a7 */ /* 0x000e640008001105 */
[----:B-1----:R-:W-:Y:S05]  /*2880*/  @!P0 BRA `(.L_x_45) ;  /* 0x0000004c00a88947 */ /* 0x002fea0003800000 */
.L_x_131:
[----:B------:R-:W-:-:S04]  /*2890*/  UIADD3 UR4, UPT, UPT, UR4, 0x1, URZ ;  /* 0x0000000104047890 */ /* 0x000fc8000fffe0ff */
[----:B------:R-:W-:-:S04]  /*28a0*/  UISETP.NE.AND UP0, UPT, UR4, 0x4, UPT ;  /* 0x000000040400788c */ /* 0x000fc8000bf05270 */
[----:B------:R-:W-:Y:S02]  /*28b0*/  USEL UR5, URZ, 0x1, UP0 ;  /* 0x00000001ff057887 */ /* 0x000fe40008000000 */
[----:B------:R-:W-:-:S04]  /*28c0*/  USEL UR4, UR4, URZ, UP0 ;  /* 0x000000ff04047287 */ /* 0x000fc80008000000 */
[----:B------:R-:W-:Y:S01]  /*28d0*/  ULEA UR4, UR4, UR7, 0x3 ;  /* 0x0000000704047291 */ /* 0x000fe2000f8e18ff */
[----:B------:R-:W-:-:S04]  /*28e0*/  LOP3.LUT R2, R2, UR5, RZ, 0x3c, !PT ;  /* 0x0000000502027c12 */ /* 0x000fc8000f8e3cff */
[----:B------:R-:W-:Y:S01]  /*28f0*/  SHF.L.U32 R2, R2, 0x1f, RZ ;  /* 0x0000001f02027819 */ /* 0x000fe200000006ff */
[----:B-1----:R-:W-:-:S07]  /*2900*/  IMAD.U32 R0, RZ, RZ, UR4 ;  /* 0x00000004ff007e24 */ /* 0x002fce000f8e00ff */
.L_x_46:
[----:B-1----:R1:W2:Y:S02]  /*2910*/  SYNCS.PHASECHK.TRANS64.TRYWAIT P0, [R0+URZ], R2 ;  /* 0x00000002000075a7 */ /* 0x0022a400080011ff */
[----:B--2---:R-:W-:Y:S05]  /*2920*/  @!P0 NANOSLEEP.SYNCS 0x989680 ;  /* 0x009896800000895d */ /* 0x004fea0003900000 */
[----:B------:R-:W2:Y:S02]  /*2930*/  @!P0 SYNCS.PHASECHK.TRANS64 P0, [R0+URZ], R2 ;  /* 0x00000002000085a7 */ /* 0x000ea400080010ff */
[----:B--2---:R-:W-:Y:S05]  /*2940*/  @P0 EXIT ;  /* 0x000000000000094d */ /* 0x004fea0003800000 */
[----:B------:R-:W-:Y:S05]  /*2950*/  BRA `(.L_x_46) ;  /* 0xfffffffc00ec7947 */ /* 0x000fea000383ffff */
.L_x_22:
[----:B------:R-:W-:-:S04]  /*2960*/  UISETP.NE.AND UP0, UPT, UR54, URZ, UPT ;  /* 0x000000ff3600728c */ /* 0x000fc8000bf05270 */
[----:B------:R-:W-:-:S09]  /*2970*/  UISETP.NE.OR UP0, UPT, UR22, 0x1, UP0 ;  /* 0x000000011600788c */ /* 0x000fd20008705670 */
[----:B------:R-:W-:Y:S05]  /*2980*/  BRA.U UP0, `(.L_x_47) ;  /* 0x0000000500487547 */ /* 0x000fea000b800000 */
[----:B------:R-:W-:Y:S01]  /*2990*/  ISETP.GE.U32.AND P2, PT, R0, 0x2, PT ;  /* 0x000000020000780c */ /* 0x000fe20003f46070 */
[----:B------:R-:W-:Y:S01]  /*29a0*/  IMAD.MOV.U32 R12, RZ, RZ, 0x1 ;  /* 0x00000001ff0c7424 */ /* 0x000fe200078e00ff */
[----:B------:R-:W-:Y:S02]  /*29b0*/  CS2R R10, SRZ ;  /* 0x00000000000a7805 */ /* 0x000fe4000001ff00 */
[----:B------:R-:W-:Y:S01]  /*29c0*/  CS2R R8, SRZ ;  /* 0x0000000000087805 */ /* 0x000fe2000001ff00 */
[----:B------:R-:W-:Y:S01]  /*29d0*/  UMOV UR6, 0x400 ;  /* 0x0000040000067882 */ /* 0x000fe20000000000 */
[----:B------:R-:W-:Y:S01]  /*29e0*/  UMOV UR5, URZ ;  /* 0x000000ff00057c82 */ /* 0x000fe20008000000 */
[----:B------:R-:W-:-:S12]  /*29f0*/  ULEA UR6, UR54, UR6, 0x18 ;  /* 0x0000000636067291 */ /* 0x000fd8000f8ec0ff */
.L_x_51:
[----:B------:R-:W-:Y:S02]  /*2a00*/  LEA R2, R8, UR6, 0x3 ;  /* 0x0000000608027c11 */ /* 0x000fe4000f8e18ff */
[----:B------:R-:W-:-:S03]  /*2a10*/  SHF.L.U32 R4, R9, 0x1f, RZ ;  /* 0x0000001f09047819 */ /* 0x000fc600000006ff */
[----:B------:R-:W-:Y:S01]  /*2a20*/  VIADD R5, R2, 0xf0 ;  /* 0x000000f002057836 */ /* 0x000fe20000000000 */
[----:B------:R-:W1:Y:S02]  /*2a30*/  SYNCS.PHASECHK.TRANS64.TRYWAIT P0, [R2+URZ+0xe0], R4 ;  /* 0x0000e004020075a7 */ /* 0x000e6400080011ff */
[----:B-1----:R-:W-:Y:S05]  /*2a40*/  @!P0 BRA `(.L_x_48) ;  /* 0x0000004c00508947 */ /* 0x002fea0003800000 */
.L_x_132:
[----:B------:R-:W-:Y:S01]  /*2a50*/  ULEA UR4, UR5, UR6, 0x3 ;  /* 0x0000000605047291 */ /* 0x000fe2000f8e18ff */
[----:B-1----:R-:W-:Y:S01]  /*2a60*/  PRMT R2, RZ, 0x654, R5 ;  /* 0x00000654ff027816 */ /* 0x002fe20000000005 */
[----:B------:R-:W-:Y:S01]  /*2a70*/  @!P2 IMAD.MOV.U32 R4, RZ, RZ, 0x10 ;  /* 0x00000010ff04a424 */ /* 0x000fe200078e00ff */
[----:B------:R-:W-:Y:S01]  /*2a80*/  SHF.L.U32 R5, R12, 0x1f, RZ ;  /* 0x0000001f0c057819 */ /* 0x000fe200000006ff */
[----:B------:R-:W-:Y:S01]  /*2a90*/  UIADD3 UR7, UPT, UPT, UR4, 0x80, URZ ;  /* 0x0000008004077890 */ /* 0x000fe2000fffe0ff */
[----:B------:R1:W-:Y:S05]  /*2aa0*/  SYNCS.ARRIVE.TRANS64.RED.A1T0 RZ, [R2+URZ], RZ ;  /* 0x000000ff02ff79a7 */ /* 0x0003ea00081004ff */
[----:B------:R-:W-:Y:S01]  /*2ab0*/  IMAD.U32 R6, RZ, RZ, UR7 ;  /* 0x00000007ff067e24 */ /* 0x000fe2000f8e00ff */
[----:B------:R-:W2:Y:S04]  /*2ac0*/  SYNCS.PHASECHK.TRANS64.TRYWAIT P0, [UR4+0x90], R5 ;  /* 0x00009005ff0075a7 */ /* 0x000ea80008001104 */
[----:B------:R-:W-:Y:S01]  /*2ad0*/  PRMT R6, R0, 0x654, R6 ;  /* 0x0000065400067816 */ /* 0x000fe20000000006 */
[----:B-12---:R-:W-:Y:S06]  /*2ae0*/  @!P0 BRA `(.L_x_49) ;  /* 0x0000004c003c8947 */ /* 0x006fec0003800000 */
.L_x_134:
[----:B------:R-:W-:Y:S01]  /*2af0*/  ULEA UR8, UR5, UR6, 0x4 ;  /* 0x0000000605087291 */ /* 0x000fe2000f8e20ff */
[----:B------:R-:W-:Y:S01]  /*2b00*/  SEL R3, R6, R3, !P2 ;  /* 0x0000000306037207 */ /* 0x000fe20005000000 */
[----:B------:R-:W-:Y:S01]  /*2b10*/  UIADD3 UR9, UPT, UPT, UR4, 0x80, URZ ;  /* 0x0000008004097890 */ /* 0x000fe2000fffe0ff */
[----:B-1----:R-:W-:Y:S01]  /*2b20*/  LEA R2, R11, UR6, 0x3 ;  /* 0x000000060b027c11 */ /* 0x002fe2000f8e18ff */
[----:B------:R-:W-:Y:S01]  /*2b30*/  UIADD3 UR8, UPT, UPT, UR8, 0x110, URZ ;  /* 0x0000011008087890 */ /* 0x000fe2000fffe0ff */
[----:B------:R1:W-:Y:S01]  /*2b40*/  @!P2 SYNCS.ARRIVE.TRANS64.RED RZ, [R3+URZ], R4 ;  /* 0x0000000403ffa9a7 */ /* 0x0003e200080004ff */
[----:B------:R-:W-:Y:S01]  /*2b50*/  UIADD3 UR4, UPT, UPT, UR5, 0x1, URZ ;  /* 0x0000000105047890 */ /* 0x000fe2000fffe0ff */
[----:B------:R-:W-:-:S03]  /*2b60*/  VIADD R8, R8, 0x1 ;  /* 0x0000000108087836 */ /* 0x000fc60000000000 */
[----:B------:R-:W-:Y:S02]  /*2b70*/  UISETP.NE.AND UP0, UPT, UR4, 0x2, UPT ;  /* 0x000000020400788c */ /* 0x000fe4000bf05270 */
[----:B------:R-:W-:Y:S01]  /*2b80*/  ISETP.NE.AND P0, PT, R8, 0x2, PT ;  /* 0x000000020800780c */ /* 0x000fe20003f05270 */
[----:B------:R-:W-:Y:S06]  /*2b90*/  UGETNEXTWORKID.BROADCAST [UR8], [UR9] ;  /* 0x00000000080073ca */ /* 0x000fec0008000100 */
[----:B------:R-:W-:Y:S02]  /*2ba0*/  USEL UR7, URZ, 0x1, UP0 ;  /* 0x00000001ff077887 */ /* 0x000fe40008000000 */
[----:B------:R-:W-:-:S04]  /*2bb0*/  USEL UR5, UR4, URZ, UP0 ;  /* 0x000000ff04057287 */ /* 0x000fc80008000000 */
[----:B------:R-:W-:Y:S02]  /*2bc0*/  LOP3.LUT R12, R12, UR7, RZ, 0x3c, !PT ;  /* 0x000000070c0c7c12 */ /* 0x000fe4000f8e3cff */
[----:B-1----:R-:W-:-:S04]  /*2bd0*/  SHF.L.U32 R4, R10, 0x1f, RZ ;  /* 0x0000001f0a047819 */ /* 0x002fc800000006ff */
[----:B------:R-:W1:Y:S02]  /*2be0*/  SYNCS.PHASECHK.TRANS64.TRYWAIT P1, [R2+URZ+0x80], R4 ;  /* 0x00008004020075a7 */ /* 0x000e6400080211ff */
[----:B-1----:R-:W-:Y:S05]  /*2bf0*/  @!P1 BRA `(.L_x_50) ;  /* 0x0000004c00109947 */ /* 0x002fea0003800000 */
.L_x_135:
[C---:B-1----:R-:W-:Y:S01]  /*2c00*/  LEA R4, R11.reuse, UR6, 0x4 ;  /* 0x000000060b047c11 */ /* 0x042fe2000f8e20ff */
[----:B------:R-:W-:Y:S01]  /*2c10*/  VIADD R2, R2, 0x90 ;  /* 0x0000009002027836 */ /* 0x000fe20000000000 */
[----:B------:R-:W-:Y:S01]  /*2c20*/  SEL R8, R8, RZ, P0 ;  /* 0x000000ff08087207 */ /* 0x000fe20000000000 */
[----:B------:R-:W-:-:S03]  /*2c30*/  VIADD R11, R11, 0x1 ;  /* 0x000000010b0b7836 */ /* 0x000fc60000000000 */
[----:B------:R-:W1:Y:S01]  /*2c40*/  LDS.128 R4, [R4+0x110] ;  /* 0x0001100004047984 */ /* 0x000e620000000c00 */
[----:B------:R-:W-:Y:S02]  /*2c50*/  PRMT R2, RZ, 0x654, R2 ;  /* 0x00000654ff027816 */ /* 0x000fe40000000002 */
[C---:B------:R-:W-:Y:S01]  /*2c60*/  ISETP.NE.AND P1, PT, R11.reuse, 0x2, PT ;  /* 0x000000020b00780c */ /* 0x040fe20003f25270 */
[----:B------:R-:W-:Y:S01]  /*2c70*/  @!PT LDS RZ, [RZ] ;  /* 0x00000000fffff984 */ /* 0x000fe20000000800 */
[----:B------:R-:W-:Y:S01]  /*2c80*/  @!PT LDS RZ, [RZ] ;  /* 0x00000000fffff984 */ /* 0x000fe20000000800 */
[----:B------:R-:W-:Y:S01]  /*2c90*/  @!PT LDS RZ, [RZ] ;  /* 0x00000000fffff984 */ /* 0x000fe20000000800 */
[----:B------:R-:W-:Y:S01]  /*2ca0*/  @!PT LDS RZ, [RZ] ;  /* 0x00000000fffff984 */ /* 0x000fe20000000800 */
[----:B------:R2:W-:Y:S06]  /*2cb0*/  MEMBAR.ALL.CTA ;  /* 0x0000000000007992 */ /* 0x0005ec0000008000 */
[----:B--2---:R-:W2:Y:S01]  /*2cc0*/  FENCE.VIEW.ASYNC.S ;  /* 0x00000000000073c6 */ /* 0x004ea20000000000 */
[----:B------:R-:W-:Y:S01]  /*2cd0*/  SEL R11, R11, RZ, P1 ;  /* 0x000000ff0b0b7207 */ /* 0x000fe20000800000 */
[----:B--2---:R2:W-:Y:S01]  /*2ce0*/  SYNCS.ARRIVE.TRANS64.RED.A1T0 RZ, [R2+URZ], RZ ;  /* 0x000000ff02ff79a7 */ /* 0x0045e200081004ff */
[----:B-1----:R-:W-:-:S02]  /*2cf0*/  LOP3.LUT P3, RZ, R6, 0x1, RZ, 0xc0, !PT ;  /* 0x0000000106ff7812 */ /* 0x002fc4000786c0ff */
[----:B------:R-:W-:-:S04]  /*2d00*/  SEL R4, RZ, 0x1, P1 ;  /* 0x00000001ff047807 */ /* 0x000fc80000800000 */
[----:B------:R-:W-:Y:S02]  /*2d10*/  LOP3.LUT R10, R10, R4, RZ, 0x3c, !PT ;  /* 0x000000040a0a7212 */ /* 0x000fe400078e3cff */
[----:B--2---:R-:W-:-:S04]  /*2d20*/  SEL R2, RZ, 0x1, P0 ;  /* 0x00000001ff027807 */ /* 0x004fc80000000000 */
[----:B------:R-:W-:Y:S01]  /*2d30*/  LOP3.LUT R9, R9, R2, RZ, 0x3c, !PT ;  /* 0x0000000209097212 */ /* 0x000fe200078e3cff */
[----:B------:R-:W-:Y:S06]  /*2d40*/  @P3 BRA `(.L_x_51) ;  /* 0xfffffffc002c3947 */ /* 0x000fec000383ffff */
[----:B------:R-:W-:Y:S01]  /*2d50*/  ULEA UR4, UR5, UR6, 0x3 ;  /* 0x0000000605047291 */ /* 0x000fe2000f8e18ff */
[----:B------:R-:W-:-:S08]  /*2d60*/  SHF.L.U32 R2, R12, 0x1f, RZ ;  /* 0x0000001f0c027819 */ /* 0x000fd000000006ff */
[----:B------:R-:W1:Y:S02]  /*2d70*/  SYNCS.PHASECHK.TRANS64 P0, [UR4+0x90], R2 ;  /* 0x00009002ff0075a7 */ /* 0x000e640008001004 */
[----:B-1----:R-:W-:Y:S05]  /*2d80*/  @P0 BRA `(.L_x_52) ;  /* 0x0000000000080947 */ /* 0x002fea0003800000 */
[----:B------:R-:W1:Y:S02]  /*2d90*/  SYNCS.PHASECHK.TRANS64.TRYWAIT P0, [UR4+0x90], R2 ;  /* 0x00009002ff0075a7 */ /* 0x000e640008001104 */
[----:B-1----:R-:W-:Y:S05]  /*2da0*/  @!P0 BRA `(.L_x_53) ;  /* 0x0000004800b88947 */ /* 0x002fea0003800000 */
.L_x_52:
[----:B------:R-:W-:-:S04]  /*2db0*/  UIADD3 UR7, UPT, UPT, UR5, 0x1, URZ ;  /* 0x0000000105077890 */ /* 0x000fc8000fffe0ff */
[----:B------:R-:W-:-:S04]  /*2dc0*/  UISETP.NE.AND UP0, UPT, UR7, 0x2, UPT ;  /* 0x000000020700788c */ /* 0x000fc8000bf05270 */
[----:B------:R-:W-:Y:S02]  /*2dd0*/  USEL UR8, URZ, 0x1, UP0 ;  /* 0x00000001ff087887 */ /* 0x000fe40008000000 */
[----:B------:R-:W-:-:S04]  /*2de0*/  USEL UR7, UR7, URZ, UP0 ;  /* 0x000000ff07077287 */ /* 0x000fc80008000000 */
[----:B------:R-:W-:Y:S01]  /*2df0*/  ULEA UR7, UR7, UR6, 0x3 ;  /* 0x0000000607077291 */ /* 0x000fe2000f8e18ff */
[----:B-1----:R-:W-:-:S04]  /*2e00*/  LOP3.LUT R2, R12, UR8, RZ, 0x3c, !PT ;  /* 0x000000080c027c12 */ /* 0x002fc8000f8e3cff */
[----:B------:R-:W-:-:S04]  /*2e10*/  SHF.L.U32 R0, R2, 0x1f, RZ ;  /* 0x0000001f02007819 */ /* 0x000fc800000006ff */
[----:B------:R-:W1:Y:S02]  /*2e20*/  SYNCS.PHASECHK.TRANS64 P0, [UR7+0x90], R0 ;  /* 0x00009000ff0075a7 */ /* 0x000e640008001007 */
[----:B-1----:R-:W-:Y:S05]  /*2e30*/  @P0 EXIT ;  /* 0x000000000000094d */ /* 0x002fea0003800000 */
[----:B------:R-:W-:Y:S02]  /*2e40*/  SHF.L.U32 R2, R2, 0x1f, RZ ;  /* 0x0000001f02027819 */ /* 0x000fe400000006ff */
[----:B------:R-:W-:-:S07]  /*2e50*/  MOV R0, UR7 ;  /* 0x0000000700007c02 */ /* 0x000fce0008000f00 */
.L_x_54:
[----:B-1----:R1:W2:Y:S02]  /*2e60*/  SYNCS.PHASECHK.TRANS64.TRYWAIT P0, [R0+URZ+0x90], R2 ;  /* 0x00009002000075a7 */ /* 0x0022a400080011ff */
[----:B--2---:R-:W-:Y:S05]  /*2e70*/  @!P0 NANOSLEEP.SYNCS 0x989680 ;  /* 0x009896800000895d */ /* 0x004fea0003900000 */
[----:B------:R-:W2:Y:S02]  /*2e80*/  @!P0 SYNCS.PHASECHK.TRANS64 P0, [R0+URZ+0x90], R2 ;  /* 0x00009002000085a7 */ /* 0x000ea400080010ff */
[----:B--2---:R-:W-:Y:S05]  /*2e90*/  @P0 EXIT ;  /* 0x000000000000094d */ /* 0x004fea0003800000 */
[----:B------:R-:W-:Y:S05]  /*2ea0*/  BRA `(.L_x_54) ;  /* 0xfffffffc00ec7947 */ /* 0x000fea000383ffff */
.L_x_47:
[----:B------:R-:W-:Y:S05]  /*2eb0*/  BRA.U UP4, `(.L_x_55) ;  /* 0x0000000d04d47547 */ /* 0x000fea000b800000 */
[----:B------:R-:W-:Y:S01]  /*2ec0*/  UMOV UR4, 0x40 ;  /* 0x0000004000047882 */ /* 0x000fe20000000000 */
[----:B------:R-:W-:Y:S01]  /*2ed0*/  NOP ;  /* 0x0000000000007918 */ /* 0x000fe20000000000 */
[----:B------:R-:W-:Y:S01]  /*2ee0*/  ULEA UR5, UR54, UR4, 0x18 ;  /* 0x0000000436057291 */ /* 0x000fe2000f8ec0ff */
[----:B------:R-:W-:Y:S02]  /*2ef0*/  UMOV UR6, 0x400 ;  /* 0x0000040000067882 */ /* 0x000fe40000000000 */
[----:B------:R-:W-:-:S06]  /*2f00*/  ULEA UR6, UR54, UR6, 0x18 ;  /* 0x0000000636067291 */ /* 0x000fcc000f8ec0ff */
[----:B------:R-:W1:Y:S02]  /*2f10*/  LDS.U8 R0, [UR5+0x1c] ;  /* 0x00001c05ff007984 */ /* 0x000e640008000000 */
[----:B-1----:R-:W-:-:S13]  /*2f20*/  ISETP.NE.AND P0, PT, R0, RZ, PT ;  /* 0x000000ff0000720c */ /* 0x002fda0003f05270 */
[----:B------:R-:W-:Y:S05]  /*2f30*/  @P0 BRA `(.L_x_56) ;  /* 0x0000000000580947 */ /* 0x000fea0003800000 */
[----:B------:R-:W-:-:S13]  /*2f40*/  ELECT P0, URZ, PT ;  /* 0x0000000000ff782f */ /* 0x000fda0003800000 */
[----:B------:R-:W-:Y:S05]  /*2f50*/  @!P0 BRA `(.L_x_57) ;  /* 0x0000000000608947 */ /* 0x000fea0003800000 */
[----:B------:R-:W-:Y:S01]  /*2f60*/  UMOV UR4, 0x10 ;  /* 0x0000001000047882 */ /* 0x000fe20000000000 */
[----:B------:R-:W-:Y:S01]  /*2f70*/  HFMA2 R0, -RZ, RZ, 0, 5.9604644775390625e-08 ;  /* 0x00000001ff007431 */ /* 0x000fe200000001ff */
[----:B------:R-:W-:-:S03]  /*2f80*/  MOV R3, 0xffff ;  /* 0x0000ffff00037802 */ /* 0x000fc60000000f00 */
[----:B------:R-:W-:Y:S04]  /*2f90*/  DEPBAR.LE SB1, 0x36 ;  /* 0x00009d800000791a */ /* 0x000fe80000000000 */
[----:B------:R-:W1:Y:S02]  /*2fa0*/  UTCATOMSWS.FIND_AND_SET.ALIGN UP0, UR4, UR4 ;  /* 0x00000004000475e3 */ /* 0x000e640008000800 */
[----:B-1----:R-:W-:Y:S01]  /*2fb0*/  MOV R4, UR4 ;  /* 0x0000000400047c02 */ /* 0x002fe20008000f00 */
[----:B------:R-:W-:Y:S06]  /*2fc0*/  BRA.U UP0, `(.L_x_58) ;  /* 0x0000000100187547 */ /* 0x000fec000b800000 */
.L_x_59:
[----:B------:R-:W-:Y:S05]  /*2fd0*/  NANOSLEEP 0x64 ;  /* 0x000000640000795d */ /* 0x000fea0003800000 */
[----:B------:R-:W-:-:S05]  /*2fe0*/  UMOV UR4, 0x10 ;  /* 0x0000001000047882 */ /* 0x000fca0000000000 */
[----:B------:R-:W-:Y:S04]  /*2ff0*/  DEPBAR.LE SB1, 0x36 ;  /* 0x00009d800000791a */ /* 0x000fe80000000000 */
[----:B------:R-:W1:Y:S02]  /*3000*/  UTCATOMSWS.FIND_AND_SET.ALIGN UP0, UR4, UR4 ;  /* 0x00000004000475e3 */ /* 0x000e640008000800 */
[----:B-1----:R-:W-:Y:S01]  /*3010*/  MOV R4, UR4 ;  /* 0x0000000400047c02 */ /* 0x002fe20008000f00 */
[----:B------:R-:W-:Y:S05]  /*3020*/  BRA.U !UP0, `(.L_x_59) ;  /* 0xfffffffd08e87547 */ /* 0x000fea000b83ffff */
.L_x_58:
[-C--:B------:R-:W-:Y:S02]  /*3030*/  SHF.L.U32 R3, R3, R4.reuse, RZ ;  /* 0x0000000403037219 */ /* 0x080fe400000006ff */
[----:B------:R-:W-:Y:S01]  /*3040*/  SHF.L.U32 R0, R0, R4, RZ ;  /* 0x0000000400007219 */ /* 0x000fe200000006ff */
[----:B------:R-:W-:Y:S02]  /*3050*/  IMAD.SHL.U32 R4, R4, 0x20, RZ ;  /* 0x0000002004047824 */ /* 0x000fe400078e00ff */
[----:B------:R1:W-:Y:S04]  /*3060*/  ATOMS.OR RZ, [UR5+0x14], R3 ;  /* 0x00001403ffff798c */ /* 0x0003e8000b000005 */
[----:B------:R1:W-:Y:S04]  /*3070*/  ATOMS.OR RZ, [UR5+0x18], R0 ;  /* 0x00001800ffff798c */ /* 0x0003e8000b000005 */
[----:B------:R1:W-:Y:S01]  /*3080*/  STS [UR6+0x130], R4 ;  /* 0x00013004ff007988 */ /* 0x0003e20008000806 */
[----:B------:R-:W-:Y:S05]  /*3090*/  BRA `(.L_x_57) ;  /* 0x0000000000107947 */ /* 0x000fea0003800000 */
.L_x_56:
[----:B------:R-:W-:Y:S02]  /*30a0*/  MOV R0, 0xffffffff ;  /* 0xffffffff00007802 */ /* 0x000fe40000000f00 */
[----:B------:R-:W-:-:S03]  /*30b0*/  MOV R4, 0x30e0 ;  /* 0x000030e000047802 */ /* 0x000fc60000000f00 */
[----:B------:R1:W-:Y:S04]  /*30c0*/  STS [UR6+0x130], R0 ;  /* 0x00013000ff007988 */ /* 0x0003e80008000806 */
[----:B-1---5:R-:W-:Y:S05]  /*30d0*/  CALL.REL.NOINC `($__internal_1_$__cuda_sm10x_tcgen05_guardrail_trap_phase_invalid_during_alloc) ;  /* 0x0000004c00907944 */ /* 0x022fea0003c00000 */
.L_x_57:
[----:B------:R-:W-:Y:S05]  /*30e0*/  WARPSYNC.ALL ;  /* 0x0000000000007948 */ /* 0x000fea0003800000 */
[----:B------:R-:W2:Y:S01]  /*30f0*/  S2UR UR4, SR_CgaCtaId ;  /* 0x00000000000479c3 */ /* 0x000ea20000008800 */
[----:B------:R-:W-:Y:S01]  /*3100*/  UMOV UR26, 0x400 ;  /* 0x00000400001a7882 */ /* 0x000fe20000000000 */
[----:B------:R-:W-:-:S06]  /*3110*/  NOP ;  /* 0x0000000000007918 */ /* 0x000fcc0000000000 */
[----:B------:R-:W-:Y:S06]  /*3120*/  BAR.ARV 0x6, 0xa0 ;  /* 0x0182800000007b1d */ /* 0x000fec0000002000 */
[----:B------:R-:W3:Y:S01]  /*3130*/  LDCU UR5, c[0x0][0x38c] ;  /* 0x00007180ff0577ac */ /* 0x000ee20008000800 */
[----:B------:R-:W-:Y:S01]  /*3140*/  LOP3.LUT R2, R2, 0xffff, RZ, 0xc0, !PT ;  /* 0x0000ffff02027812 */ /* 0x000fe200078ec0ff */
[----:B------:R-:W-:Y:S01]  /*3150*/  IMAD.MOV.U32 R11, RZ, RZ, 0x1 ;  /* 0x00000001ff0b7424 */ /* 0x000fe200078e00ff */
[----:B------:R-:W-:Y:S01]  /*3160*/  CS2R R8, SRZ ;  /* 0x0000000000087805 */ /* 0x000fe2000001ff00 */
[----:B------:R-:W4:Y:S01]  /*3170*/  LDCU UR7, c[0x0][0x38c] ;  /* 0x00007180ff0777ac */ /* 0x000f220008000800 */
[----:B------:R-:W-:Y:S01]  /*3180*/  R2UR UR27, R2 ;  /* 0x00000000021b72ca */ /* 0x000fe200000e0000 */
[----:B------:R-:W-:Y:S01]  /*3190*/  IMAD.MOV.U32 R10, RZ, RZ, RZ ;  /* 0x000000ffff0a7224 */ /* 0x000fe200078e00ff */
[----:B------:R-:W-:Y:S01]  /*31a0*/  UMOV UR30, URZ ;  /* 0x000000ff001e7c82 */ /* 0x000fe20008000000 */
[----:B------:R-:W-:Y:S01]  /*31b0*/  UMOV UR24, URZ ;  /* 0x000000ff00187c82 */ /* 0x000fe20008000000 */
[----:B--2---:R-:W-:Y:S01]  /*31c0*/  ULEA UR26, UR4, UR26, 0x18 ;  /* 0x0000001a041a7291 */ /* 0x004fe2000f8ec0ff */
[----:B------:R-:W-:Y:S01]  /*31d0*/  UMOV UR38, 0x0 ;  /* 0x0000000000267882 */ /* 0x000fe20000000000 */
[----:B------:R-:W-:-:S02]  /*31e0*/  UMOV UR39, 0x4100490 ;  /* 0x0410049000277882 */ /* 0x000fc40000000000 */
[----:B------:R-:W-:Y:S02]  /*31f0*/  UIADD3 UR4, UPT, UPT, UR26, 0x3400, URZ ;  /* 0x000034001a047890 */ /* 0x000fe4000fffe0ff */
[----:B------:R-:W-:Y:S02]  /*3200*/  UIADD3 UR6, UPT, UPT, UR26, 0xb400, URZ ;  /* 0x0000b4001a067890 */ /* 0x000fe4000fffe0ff */
[----:B---3--:R-:W-:Y:S01]  /*3210*/  UIADD3 UR5, UPT, UPT, UR5, 0x3f, URZ ;  /* 0x0000003f05057890 */ /* 0x008fe2000fffe0ff */
[----:B-1----:R-:W1:Y:S01]  /*3220*/  LDS R0, [UR26+0x130] ;  /* 0x0001301aff007984 */ /* 0x002e620008000800 */
[----:B------:R-:W-:Y:S01]  /*3230*/  UMOV UR36, 0x0 ;  /* 0x0000000000247882 */ /* 0x000fe20000000000 */
[----:B------:R-:W-:Y:S01]  /*3240*/  UMOV UR37, 0x4100490 ;  /* 0x0410049000257882 */ /* 0x000fe20000000000 */
[----:B------:R-:W-:Y:S02]  /*3250*/  USHF.R.S32.HI UR40, URZ, 0x1f, UR5 ;  /* 0x0000001fff287899 */ /* 0x000fe40008011405 */
[----:B----4-:R-:W-:-:S02]  /*3260*/  UISETP.GE.AND UP4, UPT, UR7, 0x1, UPT ;  /* 0x000000010700788c */ /* 0x010fc4000bf86270 */
[----:B------:R-:W-:Y:S02]  /*3270*/  ULEA.HI UR40, UR40, UR5, URZ, 0x6 ;  /* 0x0000000528287291 */ /* 0x000fe4000f8f30ff */
[----:B------:R-:W-:Y:S02]  /*3280*/  USHF.R.U32.HI UR5, URZ, 0x4, UR4 ;  /* 0x00000004ff057899 */ /* 0x000fe40008011604 */
[----:B------:R-:W-:Y:S02]  /*3290*/  USHF.R.S32.HI UR40, URZ, 0x6, UR40 ;  /* 0x00000006ff287899 */ /* 0x000fe40008011428 */
[----:B------:R-:W-:Y:S02]  /*32a0*/  USHF.R.U32.HI UR4, URZ, 0x4, UR6 ;  /* 0x00000004ff047899 */ /* 0x000fe40008011606 */
[----:B------:R-:W-:Y:S02]  /*32b0*/  UISETP.LT.AND UP0, UPT, UR40, 0x1, UPT ;  /* 0x000000012800788c */ /* 0x000fe4000bf01270 */
[----:B------:R-:W-:-:S02]  /*32c0*/  ULOP3.LUT UR5, UR5, 0x3fff, URZ, 0xc0, !UPT ;  /* 0x00003fff05057892 */ /* 0x000fc4000f8ec0ff */
[----:B------:R-:W-:Y:S02]  /*32d0*/  ULOP3.LUT UR4, UR4, 0x3fff, URZ, 0xc0, !UPT ;  /* 0x00003fff04047892 */ /* 0x000fe4000f8ec0ff */
[----:B------:R-:W-:Y:S02]  /*32e0*/  USEL UR41, UR40, 0x1, !UP0 ;  /* 0x0000000128297887 */ /* 0x000fe4000c000000 */
[----:B------:R-:W-:Y:S02]  /*32f0*/  ULOP3.LUT UR28, UR5, 0x10000, URZ, 0xfc, !UPT ;  /* 0x00010000051c7892 */ /* 0x000fe4000f8efcff */
[----:B------:R-:W-:Y:S02]  /*3300*/  ULOP3.LUT UR29, UR4, 0x10000, URZ, 0xfc, !UPT ;  /* 0x00010000041d7892 */ /* 0x000fe4000f8efcff */
[----:B------:R-:W-:Y:S01]  /*3310*/  UIADD3 UR41, UPT, UPT, -UR41, URZ, URZ ;  /* 0x000000ff29297290 */ /* 0x000fe2000fffe1ff */
[----:B------:R-:W-:Y:S01]  /*3320*/  UMOV UR34, 0x0 ;  /* 0x0000000000227882 */ /* 0x000fe20000000000 */
[----:B------:R-:W-:Y:S01]  /*3330*/  UMOV UR35, 0x4100490 ;  /* 0x0410049000237882 */ /* 0x000fe20000000000 */
[----:B------:R-:W-:Y:S01]  /*3340*/  UMOV UR32, 0x0 ;  /* 0x0000000000207882 */ /* 0x000fe20000000000 */
[----:B------:R-:W-:Y:S01]  /*3350*/  UMOV UR33, 0x4100490 ;  /* 0x0410049000217882 */ /* 0x000fe20000000000 */
[----:B-1----:R-:W-:-:S15]  /*3360*/  R2UR UR42, R0 ;  /* 0x00000000002a72ca */ /* 0x002fde00000e0000 */
.L_x_66:
[----:B------:R-:W-:Y:S02]  /*3370*/  LEA R0, R10, UR26, 0x3 ;  /* 0x0000001a0a007c11 */ /* 0x000fe4000f8e18ff */
[----:B------:R-:W-:Y:S02]  /*3380*/  SHF.L.U32 R2, R9, 0x1f, RZ ;  /* 0x0000001f09027819 */ /* 0x000fe400000006ff */
[----:B------:R-:W-:Y:S01]  /*3390*/  PLOP3.LUT P0, PT, PT, PT, UP4, 0x80, 0x8 ;  /* 0x000000000008781c */ /* 0x000fe20003f0f048 */
[----:B------:R-:W-:Y:S01]  /*33a0*/  VIADD R3, R0, 0x90 ;  /* 0x0000009000037836 */ /* 0x000fe20000000000 */
[----:B-1----:R-:W1:Y:S02]  /*33b0*/  SYNCS.PHASECHK.TRANS64.TRYWAIT P1, [R0+URZ+0x80], R2 ;  /* 0x00008002000075a7 */ /* 0x002e6400080211ff */
[----:B-1-3--:R-:W-:Y:S09]  /*33c0*/  @!P1 BRA `(.L_x_60) ;  /* 0x0000004400489947 */ /* 0x00aff20003800000 */
.L_x_137:
[----:B------:R-:W-:Y:S01]  /*33d0*/  LEA R4, R10, UR26, 0x4 ;  /* 0x0000001a0a047c11 */ /* 0x000fe2000f8e20ff */
[----:B------:R-:W-:Y:S01]  /*33e0*/  @UP4 ULEA UR4, UR24, UR26, 0x3 ;  /* 0x0000001a18044291 */ /* 0x000fe2000f8e18ff */
[----:B------:R-:W-:Y:S01]  /*33f0*/  PLOP3.LUT P2, PT, PT, PT, PT, 0x80, 0x8 ;  /* 0x000000000008781c */ /* 0x000fe20003f4f070 */
[----:B------:R-:W-:Y:S01]  /*3400*/  ULEA UR31, UR30, UR26, 0x3 ;  /* 0x0000001a1e1f7291 */ /* 0x000fe2000f8e18ff */
[----:B------:R-:W-:Y:S02]  /*3410*/  PRMT R3, RZ, 0x654, R3 ;  /* 0x00000654ff037816 */ /* 0x000fe40000000003 */
[----:B------:R-:W2:Y:S01]  /*3420*/  LDS.128 R4, [R4+0x110] ;  /* 0x0001100004047984 */ /* 0x000ea20000000c00 */
[----:B-1----:R-:W-:Y:S02]  /*3430*/  @P0 SHF.L.U32 R2, R8, 0x1f, RZ ;  /* 0x0000001f08020819 */ /* 0x002fe400000006ff */
[----:B------:R-:W-:Y:S01]  /*3440*/  SHF.L.U32 R0, R11, 0x1f, RZ ;  /* 0x0000001f0b007819 */ /* 0x000fe200000006ff */
[----:B------:R-:W-:Y:S01]  /*3450*/  @!PT LDS RZ, [RZ] ;  /* 0x00000000fffff984 */ /* 0x000fe20000000800 */
[----:B------:R-:W-:Y:S01]  /*3460*/  @!PT LDS RZ, [RZ] ;  /* 0x00000000fffff984 */ /* 0x000fe20000000800 */
[----:B------:R-:W-:Y:S01]  /*3470*/  @!PT LDS RZ, [RZ] ;  /* 0x00000000fffff984 */ /* 0x000fe20000000800 */
[----:B------:R-:W-:Y:S01]  /*3480*/  @!PT LDS RZ, [RZ] ;  /* 0x00000000fffff984 */ /* 0x000fe20000000800 */
[----:B------:R1:W-:Y:S06]  /*3490*/  MEMBAR.ALL.CTA ;  /* 0x0000000000007992 */ /* 0x0003ec0000008000 */
[----:B-1----:R-:W1:Y:S02]  /*34a0*/  FENCE.VIEW.ASYNC.S ;  /* 0x00000000000073c6 */ /* 0x002e640000000000 */
[----:B-1----:R1:W-:Y:S01]  /*34b0*/  SYNCS.ARRIVE.TRANS64.RED.A1T0 RZ, [R3+URZ], RZ ;  /* 0x000000ff03ff79a7 */ /* 0x0023e200081004ff */
[----:B------:R1:W3:Y:S01]  /*34c0*/  @P0 SYNCS.PHASECHK.TRANS64.TRYWAIT P2, [UR4], R2 ;  /* 0x00000002ff0005a7 */ /* 0x0002e20008041104 */
[----:B------:R-:W-:Y:S01]  /*34d0*/  ULEA.HI UR4, UR30, UR30, URZ, 0x1 ;  /* 0x0000001e1e047291 */ /* 0x000fe2000f8f08ff */
[----:B--2---:R-:W-:-:S03]  /*34e0*/  LOP3.LUT P1, RZ, R6, 0x1, RZ, 0xc0, !PT ;  /* 0x0000000106ff7812 */ /* 0x004fc6000782c0ff */
[----:B------:R-:W-:Y:S02]  /*34f0*/  USHF.L.U32 UR11, UR4, 0x5, URZ ;  /* 0x00000005040b7899 */ /* 0x000fe400080006ff */
[----:B------:R-:W-:Y:S02]  /*3500*/  ULOP3.LUT UR4, UR4, 0xffe, URZ, 0xc0, !UPT ;  /* 0x00000ffe04047892 */ /* 0x000fe4000f8ec0ff */
[----:B------:R-:W-:Y:S02]  /*3510*/  ULOP3.LUT UR11, UR11, 0xffffffc0, URZ, 0xc0, !UPT ;  /* 0xffffffc00b0b7892 */ /* 0x000fe4000f8ec0ff */
[----:B------:R-:W-:Y:S02]  /*3520*/  UIADD3 UR4, UPT, UPT, -UR4, UR30, URZ ;  /* 0x0000001e04047290 */ /* 0x000fe4000fffe1ff */
[----:B------:R-:W-:Y:S01]  /*3530*/  UIADD3 UR11, UPT, UPT, UR42, UR11, URZ ;  /* 0x0000000b2a0b7290 */ /* 0x000fe2000fffe0ff */
[----:B------:R-:W2:Y:S03]  /*3540*/  SYNCS.PHASECHK.TRANS64.TRYWAIT P0, [UR31+0xc0], R0 ;  /* 0x0000c000ff0075a7 */ /* 0x000ea6000800111f */
[----:B------:R-:W-:Y:S01]  /*3550*/  ULEA UR11, UR4, UR11, 0x14 ;  /* 0x0000000b040b7291 */ /* 0x000fe2000f8ea0ff */
[----:B-123--:R-:W-:Y:S11]  /*3560*/  @!P0 BRA `(.L_x_61) ;  /* 0x0000004000f48947 */ /* 0x00eff60003800000 */
.L_x_139:
[----:B------:R-:W-:Y:S01]  /*3570*/  IADD3 R10, PT, PT, R10, 0x1, RZ ;  /* 0x000000010a0a7810 */ /* 0x000fe20007ffe0ff */
[----:B------:R-:W-:Y:S06]  /*3580*/  BRA.U !UP4, `(.L_x_62) ;  /* 0x000000010cc07547 */ /* 0x000fec000b800000 */
[----:B------:R-:W-:Y:S01]  /*3590*/  UPLOP3.LUT UP2, UPT, UPT, UPT, UPT, 0x40, 0x4 ;  /* 0x000000000004789c */ /* 0x000fe20003f4e870 */
[----:B------:R-:W-:Y:S01]  /*35a0*/  UMOV UR23, UR41 ;  /* 0x0000002900177c82 */ /* 0x000fe20008000000 */
[----:B------:R-:W-:Y:S01]  /*35b0*/  UMOV UR22, UR40 ;  /* 0x0000002800167c82 */ /* 0x000fe20008000000 */
[----:B------:R-:W-:-:S08]  /*35c0*/  UMOV UR10, UR24 ;  /* 0x00000018000a7c82 */ /* 0x000fd00008000000 */
.L_x_65:
[----:B------:R-:W-:Y:S02]  /*35d0*/  UIADD3 UR23, UPT, UPT, UR23, 0x1, URZ ;  /* 0x0000000117177890 */ /* 0x000fe4000fffe0ff */
[----:B--2---:R-:W-:Y:S02]  /*35e0*/  ULEA UR5, UR10, UR26, 0x3 ;  /* 0x0000001a0a057291 */ /* 0x004fe4000f8e18ff */
[----:B------:R-:W-:Y:S01]  /*35f0*/  UISETP.NE.AND UP3, UPT, UR23, URZ, UPT ;  /* 0x000000ff1700728c */ /* 0x000fe2000bf65270 */
[----:B---3--:R-:W-:Y:S10]  /*3600*/  @P2 BRA `(.L_x_63) ;  /* 0x00000000000c2947 */ /* 0x008ff40003800000 */
[----:B-1----:R-:W-:Y:S04]  /*3610*/  SHF.L.U32 R2, R8, 0x1f, RZ ;  /* 0x0000001f08027819 */ /* 0x002fe800000006ff */
[----:B------:R-:W1:Y:S02]  /*3620*/  SYNCS.PHASECHK.TRANS64.TRYWAIT P0, [UR5], R2 ;  /* 0x00000002ff0075a7 */ /* 0x000e640008001105 */
[----:B-1----:R-:W-:Y:S05]  /*3630*/  @!P0 BRA `(.L_x_64) ;  /* 0x0000004000d88947 */ /* 0x002fea0003800000 */
.L_x_63:
[----:B------:R-:W-:Y:S01]  /*3640*/  UISETP.NE.AND UP0, UPT, UR22, 0x1, UPT ;  /* 0x000000011600788c */ /* 0x000fe2000bf05270 */
[----:B------:R-:W-:Y:S01]  /*3650*/  PLOP3.LUT P2, PT, PT, PT, PT, 0x80, 0x8 ;  /* 0x000000000008781c */ /* 0x000fe20003f4f070 */
[----:B------:R-:W-:Y:S02]  /*3660*/  UIADD3 UR4, UPT, UPT, UR10, 0x1, URZ ;  /* 0x000000010a047890 */ /* 0x000fe4000fffe0ff */
[----:B------:R-:W-:Y:S02]  /*3670*/  UIADD3 UR25, UPT, UPT, UR5, 0x20, URZ ;  /* 0x0000002005197890 */ /* 0x000fe4000fffe0ff */
[----:B------:R-:W-:Y:S01]  /*3680*/  UISETP.NE.AND UP1, UPT, UR4, 0x4, UPT ;  /* 0x000000040400788c */ /* 0x000fe2000bf25270 */
[----:B------:R-:W-:Y:S01]  /*3690*/  PLOP3.LUT P0, PT, PT, PT, UP0, 0x80, 0x8 ;  /* 0x000000000008781c */ /* 0x000fe20003f0f008 */
[----:B------:R-:W-:Y:S02]  /*36a0*/  UIADD3 UR22, UPT, UPT, UR22, -0x1, URZ ;  /* 0xffffffff16167890 */ /* 0x000fe4000fffe0ff */
[----:B------:R-:W-:Y:S02]  /*36b0*/  USEL UR6, URZ, 0x1, UP1 ;  /* 0x00000001ff067887 */ /* 0x000fe40008800000 */
[----:B------:R-:W-:Y:S01]  /*36c0*/  USEL UR24, UR4, URZ, UP1 ;  /* 0x000000ff04187287 */ /* 0x000fe20008800000 */
[----:B------:R-:W-:Y:S01]  /*36d0*/  UMOV UR7, 0x40004040 ;  /* 0x4000404000077882 */ /* 0x000fe20000000000 */
[----:B------:R-:W-:Y:S02]  /*36e0*/  UMOV UR5, 0x40004040 ;  /* 0x4000404000057882 */ /* 0x000fe40000000000 */
[----:B------:R-:W-:Y:S01]  /*36f0*/  @UP0 ULEA UR4, UR24, UR26, 0x3 ;  /* 0x0000001a18040291 */ /* 0x000fe2000f8e18ff */
[----:B------:R-:W-:Y:S01]  /*3700*/  LOP3.LUT R8, R8, UR6, RZ, 0x3c, !PT ;  /* 0x0000000608087c12 */ /* 0x000fe2000f8e3cff */
[----:B------:R-:W-:Y:S01]  /*3710*/  ULEA UR6, UR10, UR29, 0x9 ;  /* 0x0000001d0a067291 */ /* 0x000fe2000f8e48ff */
[----:B------:R-:W-:Y:S02]  /*3720*/  UMOV UR21, 0x40004040 ;  /* 0x4000404000157882 */ /* 0x000fe40000000000 */
[----:B-1----:R-:W-:Y:S01]  /*3730*/  @P0 SHF.L.U32 R0, R8, 0x1f, RZ ;  /* 0x0000001f08000819 */ /* 0x002fe200000006ff */
[----:B------:R-:W-:Y:S02]  /*3740*/  UIADD3 UR20, UPT, UPT, UR6, 0x2, URZ ;  /* 0x0000000206147890 */ /* 0x000fe4000fffe0ff */
[----:B------:R-:W-:Y:S01]  /*3750*/  UIADD3 UR16, UPT, UPT, UR6, 0x4, URZ ;  /* 0x0000000406107890 */ /* 0x000fe2000fffe0ff */
[----:B------:R2:W3:Y:S01]  /*3760*/  @P0 SYNCS.PHASECHK.TRANS64.TRYWAIT P2, [UR4], R0 ;  /* 0x00000000ff0005a7 */ /* 0x0004e20008041104 */
[----:B------:R-:W-:Y:S02]  /*3770*/  ULEA UR4, UR10, UR28, 0x9 ;  /* 0x0000001c0a047291 */ /* 0x000fe4000f8e48ff */
[----:B------:R-:W-:Y:S02]  /*3780*/  UIADD3 UR12, UPT, UPT, UR6, 0x6, URZ ;  /* 0x00000006060c7890 */ /* 0x000fe4000fffe0ff */
[----:B------:R-:W-:Y:S02]  /*3790*/  UIADD3 UR18, UPT, UPT, UR4, 0x2, URZ ;  /* 0x0000000204127890 */ /* 0x000fe4000fffe0ff */
[----:B------:R-:W-:Y:S02]  /*37a0*/  UIADD3 UR14, UPT, UPT, UR4, 0x4, URZ ;  /* 0x00000004040e7890 */ /* 0x000fe4000fffe0ff */
[----:B------:R-:W-:Y:S01]  /*37b0*/  UIADD3 UR8, UPT, UPT, UR4, 0x6, URZ ;  /* 0x0000000604087890 */ /* 0x000fe2000fffe0ff */
[----:B------:R2:W-:Y:S01]  /*37c0*/  UTCHMMA gdesc[UR4], gdesc[UR6], tmem[UR11], tmem[UR38], idesc[UR39], UP2 ;  /* 0x00ff2606040075ea */ /* 0x0005e2000900000b */
[----:B------:R-:W-:Y:S01]  /*37d0*/  UPLOP3.LUT UP2, UPT, UPT, UPT, UPT, 0x80, 0x8 ;  /* 0x000000000008789c */ /* 0x000fe20003f4f070 */
[----:B------:R-:W-:Y:S01]  /*37e0*/  UMOV UR19, 0x40004040 ;  /* 0x4000404000137882 */ /* 0x000fe20000000000 */
[----:B------:R-:W-:Y:S01]  /*37f0*/  UMOV UR17, 0x40004040 ;  /* 0x4000404000117882 */ /* 0x000fe20000000000 */
[----:B------:R2:W-:Y:S01]  /*3800*/  UTCHMMA gdesc[UR18], gdesc[UR20], tmem[UR11], tmem[UR36], idesc[UR37], UPT ;  /* 0x00ff2414120075ea */ /* 0x0005e2000b80000b */
[----:B------:R-:W-:Y:S01]  /*3810*/  UMOV UR15, 0x40004040 ;  /* 0x40004040000f7882 */ /* 0x000fe20000000000 */
[----:B------:R-:W-:Y:S01]  /*3820*/  UMOV UR13, 0x40004040 ;  /* 0x40004040000d7882 */ /* 0x000fe20000000000 */
[----:B------:R-:W-:Y:S01]  /*3830*/  UMOV UR9, 0x40004040 ;  /* 0x4000404000097882 */ /* 0x000fe20000000000 */
[----:B------:R2:W-:Y:S01]  /*3840*/  UTCHMMA gdesc[UR14], gdesc[UR16], tmem[UR11], tmem[UR34], idesc[UR35], UPT ;  /* 0x00ff22100e0075ea */ /* 0x0005e2000b80000b */
[----:B------:R2:W-:Y:S01]  /*3850*/  UTCHMMA gdesc[UR8], gdesc[UR12], tmem[UR11], tmem[UR32], idesc[UR33], UPT ;  /* 0x00ff200c080075ea */ /* 0x0005e2000b80000b */
[----:B------:R2:W-:Y:S01]  /*3860*/  UTCBAR.MULTICAST [UR25], URZ, UR27 ;  /* 0x000000ff190073e9 */ /* 0x0005e2000800081b */
[----:B------:R-:W-:Y:S01]  /*3870*/  UMOV UR10, UR24 ;  /* 0x00000018000a7c82 */ /* 0x000fe20008000000 */
[----:B------:R-:W-:Y:S05]  /*3880*/  BRA.U UP3, `(.L_x_65) ;  /* 0xfffffffd03507547 */ /* 0x000fea000b83ffff */
.L_x_62:
[----:B--2---:R-:W-:Y:S01]  /*3890*/  UIADD3 UR4, UPT, UPT, UR30, 0x1, URZ ;  /* 0x000000011e047890 */ /* 0x004fe2000fffe0ff */
[C---:B------:R-:W-:Y:S01]  /*38a0*/  ISETP.NE.AND P0, PT, R10.reuse, 0x2, PT ;  /* 0x000000020a00780c */ /* 0x040fe20003f05270 */
[----:B------:R-:W-:Y:S02]  /*38b0*/  UIADD3 UR5, UPT, UPT, UR31, 0xa0, URZ ;  /* 0x000000a01f057890 */ /* 0x000fe4000fffe0ff */
[----:B------:R-:W-:Y:S01]  /*38c0*/  UISETP.NE.AND UP0, UPT, UR4, 0x4, UPT ;  /* 0x000000040400788c */ /* 0x000fe2000bf05270 */
[----:B-1----:R-:W-:Y:S02]  /*38d0*/  SEL R0, RZ, 0x1, P0 ;  /* 0x00000001ff007807 */ /* 0x002fe40000000000 */
[----:B------:R-:W-:Y:S01]  /*38e0*/  SEL R10, R10, RZ, P0 ;  /* 0x000000ff0a0a7207 */ /* 0x000fe20000000000 */
[----:B------:R-:W-:Y:S01]  /*38f0*/  USEL UR6, URZ, 0x1, UP0 ;  /* 0x00000001ff067887 */ /* 0x000fe20008000000 */
[----:B------:R-:W-:Y:S01]  /*3900*/  LOP3.LUT R9, R9, R0, RZ, 0x3c, !PT ;  /* 0x0000000009097212 */ /* 0x000fe200078e3cff */
[----:B------:R-:W-:Y:S01]  /*3910*/  USEL UR30, UR4, URZ, UP0 ;  /* 0x000000ff041e7287 */ /* 0x000fe20008000000 */
[----:B------:R1:W-:Y:S03]  /*3920*/  UTCBAR [UR5], URZ ;  /* 0x000000ff050073e9 */ /* 0x0003e600080000ff */
[----:B------:R-:W-:Y:S01]  /*3930*/  LOP3.LUT R11, R11, UR6, RZ, 0x3c, !PT ;  /* 0x000000060b0b7c12 */ /* 0x000fe2000f8e3cff */
[----:B------:R-:W-:Y:S07]  /*3940*/  @P1 BRA `(.L_x_66) ;  /* 0xfffffff800881947 */ /* 0x000fee000383ffff */
[----:B------:R-:W2:Y:S01]  /*3950*/  S2UR UR8, SR_CgaCtaId ;  /* 0x00000000000879c3 */ /* 0x000ea20000008800 */
[----:B------:R-:W-:Y:S01]  /*3960*/  ELECT P0, URZ, PT ;  /* 0x0000000000ff782f */ /* 0x000fe20003800000 */
[----:B------:R-:W-:Y:S01]  /*3970*/  IMAD.MOV.U32 R0, RZ, RZ, 0x1 ;  /* 0x00000001ff007424 */ /* 0x000fe200078e00ff */
[----:B------:R-:W-:Y:S01]  /*3980*/  UIADD3 UR26, UPT, UPT, UR26, 0xc0, URZ ;  /* 0x000000c01a1a7890 */ /* 0x000fe2000fffe0ff */
[----:B------:R-:W-:Y:S01]  /*3990*/  SHF.L.U32 R2, R11, 0x1f, RZ ;  /* 0x0000001f0b027819 */ /* 0x000fe200000006ff */
[----:B------:R-:W-:-:S03]  /*39a0*/  UMOV UR4, 0x40 ;  /* 0x0000004000047882 */ /* 0x000fc60000000000 */
[----:B------:R-:W-:Y:S01]  /*39b0*/  UVIRTCOUNT.DEALLOC.SMPOOL 0x80 ;  /* 0x000000800000784c */ /* 0x000fe20000000000 */
[----:B--2---:R-:W-:Y:S02]  /*39c0*/  ULEA UR8, UR8, UR4, 0x18 ;  /* 0x0000000408087291 */ /* 0x004fe4000f8ec0ff */
[----:B------:R-:W-:-:S07]  /*39d0*/  ULEA UR4, UR30, UR26, 0x3 ;  /* 0x0000001a1e047291 */ /* 0x000fce000f8e18ff */
[----:B------:R2:W-:Y:S02]  /*39e0*/  @P0 STS.U8 [UR8+0x1c], R0 ;  /* 0x00001c00ff000988 */ /* 0x0005e40008000008 */
[----:B------:R-:W4:Y:S02]  /*39f0*/  SYNCS.PHASECHK.TRANS64.TRYWAIT P0, [UR4], R2 ;  /* 0x00000002ff0075a7 */ /* 0x000f240008001104 */
[----:B--2-4-:R-:W-:Y:S05]  /*3a00*/  @!P0 BRA `(.L_x_67) ;  /* 0x0000003c00fc8947 */ /* 0x014fea0003800000 */
.L_x_142:
[----:B------:R-:W-:-:S04]  /*3a10*/  UIADD3 UR4, UPT, UPT, UR30, 0x1, URZ ;  /* 0x000000011e047890 */ /* 0x000fc8000fffe0ff */
[----:B------:R-:W-:-:S04]  /*3a20*/  UISETP.NE.AND UP0, UPT, UR4, 0x4, UPT ;  /* 0x000000040400788c */ /* 0x000fc8000bf05270 */
[----:B------:R-:W-:Y:S02]  /*3a30*/  USEL UR6, URZ, 0x1, UP0 ;  /* 0x00000001ff067887 */ /* 0x000fe40008000000 */
[----:B------:R-:W-:-:S04]  /*3a40*/  USEL UR4, UR4, URZ, UP0 ;  /* 0x000000ff04047287 */ /* 0x000fc80008000000 */
[----:B-1----:R-:W-:Y:S01]  /*3a50*/  ULEA UR5, UR4, UR26, 0x3 ;  /* 0x0000001a04057291 */ /* 0x002fe2000f8e18ff */
[----:B--2---:R-:W-:-:S04]  /*3a60*/  LOP3.LUT R2, R11, UR6, RZ, 0x3c, !PT ;  /* 0x000000060b027c12 */ /* 0x004fc8000f8e3cff */
[----:B------:R-:W-:-:S04]  /*3a70*/  SHF.L.U32 R3, R2, 0x1f, RZ ;  /* 0x0000001f02037819 */ /* 0x000fc800000006ff */
[----:B------:R-:W1:Y:S02]  /*3a80*/  SYNCS.PHASECHK.TRANS64.TRYWAIT P0, [UR5], R3 ;  /* 0x00000003ff0075a7 */ /* 0x000e640008001105 */
[----:B-1----:R-:W-:Y:S05]  /*3a90*/  @!P0 BRA `(.L_x_68) ;  /* 0x0000003c00f08947 */ /* 0x002fea0003800000 */
.L_x_144:
        /* <DEDUP_REMOVED lines=9> */
.L_x_146:
[----:B------:R-:W-:-:S04]  /*3b30*/  UIADD3 UR4, UPT, UPT, UR4, 0x1, URZ ;  /* 0x0000000104047890 */ /* 0x000fc8000fffe0ff */
[----:B------:R-:W-:-:S04]  /*3b40*/  UISETP.NE.AND UP0, UPT, UR4, 0x4, UPT ;  /* 0x000000040400788c */ /* 0x000fc8000bf05270 */
[----:B------:R-:W-:Y:S02]  /*3b50*/  USEL UR5, URZ, 0x1, UP0 ;  /* 0x00000001ff057887 */ /* 0x000fe40008000000 */
[----:B------:R-:W-:-:S04]  /*3b60*/  USEL UR4, UR4, URZ, UP0 ;  /* 0x000000ff04047287 */ /* 0x000fc80008000000 */
[----:B------:R-:W-:Y:S01]  /*3b70*/  ULEA UR4, UR4, UR26, 0x3 ;  /* 0x0000001a04047291 */ /* 0x000fe2000f8e18ff */
[----:B------:R-:W-:-:S04]  /*3b80*/  LOP3.LUT R2, R2, UR5, RZ, 0x3c, !PT ;  /* 0x0000000502027c12 */ /* 0x000fc8000f8e3cff */
[----:B------:R-:W-:-:S04]  /*3b90*/  SHF.L.U32 R2, R2, 0x1f, RZ ;  /* 0x0000001f02027819 */ /* 0x000fc800000006ff */
[----:B------:R-:W2:Y:S02]  /*3ba0*/  SYNCS.PHASECHK.TRANS64.TRYWAIT P0, [UR4], R2 ;  /* 0x00000002ff0075a7 */ /* 0x000ea40008001104 */
[----:B--2---:R-:W-:Y:S05]  /*3bb0*/  @!P0 BRA `(.L_x_70) ;  /* 0x0000003c00d88947 */ /* 0x004fea0003800000 */
.L_x_148:
[----:B------:R-:W-:Y:S01]  /*3bc0*/  NOP ;  /* 0x0000000000007918 */ /* 0x000fe20000000000 */
[----:B-1----:R-:W1:Y:S01]  /*3bd0*/  LDS R0, [UR8+0x14] ;  /* 0x00001408ff007984 */ /* 0x002e620008000800 */
[----:B------:R-:W-:Y:S01]  /*3be0*/  ULOP3.LUT UR4, UR42, 0xffff, URZ, 0xc0, !UPT ;  /* 0x0000ffff2a047892 */ /* 0x000fe2000f8ec0ff */
[----:B------:R-:W-:Y:S01]  /*3bf0*/  UMOV UR5, 0xffff ;  /* 0x0000ffff00057882 */ /* 0x000fe20000000000 */
[----:B------:R-:W-:Y:S02]  /*3c00*/  UMOV UR6, 0x1 ;  /* 0x0000000100067882 */ /* 0x000fe40000000000 */
[----:B------:R-:W-:-:S04]  /*3c10*/  USHF.R.U32.HI UR4, URZ, 0x5, UR4 ;  /* 0x00000005ff047899 */ /* 0x000fc80008011604 */
[----:B------:R-:W-:Y:S02]  /*3c20*/  USHF.L.U32 UR5, UR5, UR4, URZ ;  /* 0x0000000405057299 */ /* 0x000fe400080006ff */
[----:B------:R-:W-:-:S04]  /*3c30*/  USHF.L.U32 UR4, UR6, UR4, URZ ;  /* 0x0000000406047299 */ /* 0x000fc800080006ff */
[----:B-1----:R-:W-:-:S04]  /*3c40*/  LOP3.LUT R0, R0, UR5, RZ, 0xc0, !PT ;  /* 0x0000000500007c12 */ /* 0x002fc8000f8ec0ff */
[----:B------:R-:W-:-:S13]  /*3c50*/  ISETP.NE.AND P0, PT, R0, UR5, PT ;  /* 0x0000000500007c0c */ /* 0x000fda000bf05270 */
[----:B------:R-:W-:Y:S05]  /*3c60*/  @P0 BRA `(.L_x_71) ;  /* 0x0000000000580947 */ /* 0x000fea0003800000 */
[----:B------:R-:W1:Y:S02]  /*3c70*/  LDS R0, [UR8+0x18] ;  /* 0x00001808ff007984 */ /* 0x000e640008000800 */
[----:B-1----:R-:W-:-:S04]  /*3c80*/  LOP3.LUT R0, R0, UR4, RZ, 0xc0, !PT ;  /* 0x0000000400007c12 */ /* 0x002fc8000f8ec0ff */
[----:B------:R-:W-:-:S13]  /*3c90*/  ISETP.NE.AND P0, PT, R0, UR4, PT ;  /* 0x0000000400007c0c */ /* 0x000fda000bf05270 */
[----:B------:R-:W-:Y:S05]  /*3ca0*/  @P0 BRA `(.L_x_72) ;  /* 0x00000000003c0947 */ /* 0x000fea0003800000 */
[----:B------:R-:W1:Y:S01]  /*3cb0*/  S2R R2, SR_LANEID ;  /* 0x0000000000027919 */ /* 0x000e620000000000 */
[----:B------:R-:W-:-:S06]  /*3cc0*/  ULOP3.LUT UR5, URZ, UR5, URZ, 0x33, !UPT ;  /* 0x00000005ff057292 */ /* 0x000fcc000f8e33ff */
[----:B------:R-:W-:-:S04]  /*3cd0*/  IMAD.U32 R0, RZ, RZ, UR5 ;  /* 0x00000005ff007e24 */ /* 0x000fc8000f8e00ff */
[----:B------:R2:W4:Y:S02]  /*3ce0*/  REDUX UR7, R0 ;  /* 0x00000000000773c4 */ /* 0x0005240000000000 */
[----:B------:R1:W-:Y:S01]  /*3cf0*/  UTCATOMSWS.AND URZ, UR5 ;  /* 0x0000000500ff79e3 */ /* 0x0003e20008000000 */
[----:B--2---:R-:W-:Y:S01]  /*3d00*/  LOP3.LUT R0, RZ, UR4, RZ, 0x33, !PT ;  /* 0x00000004ff007c12 */ /* 0x004fe2000f8e33ff */
[----:B------:R-:W-:Y:S02]  /*3d10*/  VOTEU.ANY UR4, UPT, PT ;  /* 0x0000000000047886 */ /* 0x000fe400038e0100 */
[----:B------:R-:W-:Y:S02]  /*3d20*/  UFLO.U32 UR4, UR4 ;  /* 0x00000004000472bd */ /* 0x000fe400080e0000 */
[----:B------:R-:W2:Y:S04]  /*3d30*/  REDUX UR6, R0 ;  /* 0x00000000000673c4 */ /* 0x000ea80000000000 */
[----:B-1----:R-:W-:-:S02]  /*3d40*/  ISETP.EQ.U32.AND P0, PT, R2, UR4, PT ;  /* 0x0000000402007c0c */ /* 0x002fc4000bf02070 */
[----:B----4-:R-:W-:-:S11]  /*3d50*/  MOV R2, UR7 ;  /* 0x0000000700027c02 */ /* 0x010fd60008000f00 */
[----:B------:R1:W-:Y:S01]  /*3d60*/  @P0 ATOMS.AND RZ, [UR8+0x14], R2 ;  /* 0x00001402ffff098c */ /* 0x0003e2000a800008 */
[----:B--2---:R-:W-:-:S05]  /*3d70*/  IMAD.U32 R0, RZ, RZ, UR6 ;  /* 0x00000006ff007e24 */ /* 0x004fca000f8e00ff */
[----:B------:R1:W-:Y:S01]  /*3d80*/  @P0 ATOMS.AND RZ, [UR8+0x18], R0 ;  /* 0x00001800ffff098c */ /* 0x0003e2000a800008 */
[----:B------:R-:W-:Y:S05]  /*3d90*/  BRA `(.L_x_73) ;  /* 0x0000000000147947 */ /* 0x000fea0003800000 */
.L_x_72:
[----:B------:R-:W-:Y:S02]  /*3da0*/  MOV R2, 0x3dc0 ;  /* 0x00003dc000027802 */ /* 0x000fe40000000f00 */
[----:B---3-5:R-:W-:Y:S05]  /*3db0*/  CALL.REL.NOINC `($__internal_0_$__cuda_sm10x_tcgen05_guardrail_trap_col_being_dealloced_not_returned_by_alloc) ;  /* 0x00000040004c7944 */ /* 0x028fea0003c00000 */
[----:B------:R-:W-:Y:S05]  /*3dc0*/  BRA `(.L_x_73) ;  /* 0x0000000000087947 */ /* 0x000fea0003800000 */
.L_x_71:
[----:B------:R-:W-:Y:S02]  /*3dd0*/  MOV R2, 0x3df0 ;  /* 0x00003df000027802 */ /* 0x000fe40000000f00 */
[----:B---3-5:R-:W-:Y:S05]  /*3de0*/  CALL.REL.NOINC `($__internal_2_$__cuda_sm10x_tcgen05_guardrail_trap_unallocated_columns_being_dealloced) ;  /* 0x0000004000587944 */ /* 0x028fea0003c00000 */
.L_x_73:
[----:B------:R-:W-:Y:S01]  /*3df0*/  NOP ;  /* 0x0000000000007918 */ /* 0x000fe20000000000 */
[----:B------:R-:W-:Y:S05]  /*3e00*/  EXIT ;  /* 0x000000000000794d */ /* 0x000fea0003800000 */
.L_x_55:
[----:B------:R-:W-:-:S09]  /*3e10*/  UISETP.NE.OR UP0, UPT, UR22, 0x3, !UP3 ;  /* 0x000000031600788c */ /* 0x000fd2000df05670 */
[----:B------:R-:W-:Y:S05]  /*3e20*/  BRA.U UP0, `(.L_x_74) ;  /* 0x0000000d00f07547 */ /* 0x000fea000b800000 */
[----:B------:R-:W1:Y:S01]  /*3e30*/  LDCU UR28, c[0x0][0x370] ;  /* 0x00006e00ff1c77ac */ /* 0x000e620008000800 */
[----:B------:R-:W2:Y:S01]  /*3e40*/  LDC.64 R16, c[0x0][0x348] ;  /* 0x0000d200ff107b82 */ /* 0x000ea20000000a00 */
[----:B------:R-:W-:Y:S02]  /*3e50*/  HFMA2 R13, -RZ, RZ, 0, 0 ;  /* 0x00000000ff0d7431 */ /* 0x000fe400000001ff */
[----:B------:R-:W-:Y:S01]  /*3e60*/  IMAD.MOV.U32 R15, RZ, RZ, 0x1 ;  /* 0x00000001ff0f7424 */ /* 0x000fe200078e00ff */
[----:B------:R-:W1:Y:S01]  /*3e70*/  LDCU.128 UR32, c[0x0][0xb10] ;  /* 0x00016200ff2077ac */ /* 0x000e620008000c00 */
[----:B------:R-:W-:Y:S01]  /*3e80*/  IMAD.MOV.U32 R14, RZ, RZ, RZ ;  /* 0x000000ffff0e7224 */ /* 0x000fe200078e00ff */
[----:B------:R-:W-:Y:S01]  /*3e90*/  MOV R7, 0x1000 ;  /* 0x0000100000077802 */ /* 0x000fe20000000f00 */
[----:B------:R-:W3:Y:S01]  /*3ea0*/  LDCU UR27, c[0x0][0x374] ;  /* 0x00006e80ff1b77ac */ /* 0x000ee20008000800 */
[----:B------:R-:W4:Y:S01]  /*3eb0*/  LDC.64 R2, c[0x0][0x888] ;  /* 0x00022200ff027b82 */ /* 0x000f220000000a00 */
[----:B------:R-:W3:Y:S01]  /*3ec0*/  LDCU UR15, c[0x0][0xb0c] ;  /* 0x00016180ff0f77ac */ /* 0x000ee20008000800 */
[----:B------:R-:W3:Y:S06]  /*3ed0*/  LDCU UR38, c[0x0][0xb20] ;  /* 0x00016400ff2677ac */ /* 0x000eec0008000800 */
[----:B------:R-:W2:Y:S01]  /*3ee0*/  LDC.64 R4, c[0x0][0x890] ;  /* 0x00022400ff047b82 */ /* 0x000ea20000000a00 */
[----:B------:R-:W3:Y:S01]  /*3ef0*/  LDCU UR4, c[0x0][0xb30] ;  /* 0x00016600ff0477ac */ /* 0x000ee20008000800 */
[----:B-1----:R-:W-:-:S02]  /*3f00*/  UIMAD.WIDE.U32 UR6, UR28, UR32, URZ ;  /* 0x000000201c0672a5 */ /* 0x002fc4000f8e00ff */
[----:B---3--:R-:W-:Y:S01]  /*3f10*/  UIMAD.WIDE.U32 UR8, UR27, UR35, URZ ;  /* 0x000000231b0872a5 */ /* 0x008fe2000f8e00ff */
[----:B------:R-:W-:Y:S01]  /*3f20*/  UMOV UR24, 0x400 ;  /* 0x0000040000187882 */ /* 0x000fe20000000000 */
[----:B------:R-:W-:-:S03]  /*3f30*/  UPLOP3.LUT UP3, UPT, UPT, UPT, UPT, 0x40, 0x4 ;  /* 0x000000000004789c */ /* 0x000fc60003f6e870 */
[----:B------:R-:W-:Y:S01]  /*3f40*/  UMOV UR6, UR7 ;  /* 0x0000000700067c82 */ /* 0x000fe20008000000 */
[----:B------:R-:W-:Y:S01]  /*3f50*/  UISETP.GE.AND UP0, UPT, UR40, 0x1, UPT ;  /* 0x000000012800788c */ /* 0x000fe2000bf06270 */
[----:B------:R-:W-:Y:S01]  /*3f60*/  UMOV UR29, UR9 ;  /* 0x00000009001d7c82 */ /* 0x000fe20008000000 */
[----:B------:R-:W-:Y:S01]  /*3f70*/  UISETP.NE.AND UP4, UPT, UR40, 0x1, UPT ;  /* 0x000000012800788c */ /* 0x000fe2000bf85270 */
[----:B------:R-:W1:Y:S01]  /*3f80*/  LDCU.64 UR16, c[0x0][0xb28] ;  /* 0x00016500ff1077ac */ /* 0x000e620008000a00 */
[----:B------:R-:W-:Y:S02]  /*3f90*/  ULEA UR24, UR54, UR24, 0x18 ;  /* 0x0000001836187291 */ /* 0x000fe4000f8ec0ff */
[----:B------:R-:W-:Y:S02]  /*3fa0*/  UISETP.NE.AND UP6, UPT, UR15, 0x1, UPT ;  /* 0x000000010f00788c */ /* 0x000fe4000bfc5270 */
[----:B------:R-:W-:Y:S02]  /*3fb0*/  UISETP.NE.AND UP5, UPT, UR34, 0x1, UPT ;  /* 0x000000012200788c */ /* 0x000fe4000bfa5270 */
[----:B------:R-:W-:-:S02]  /*3fc0*/  USHF.R.U32.HI UR31, URZ, UR33, UR6 ;  /* 0x00000021ff1f7299 */ /* 0x000fc40008011606 */
[----:B------:R-:W-:Y:S02]  /*3fd0*/  USHF.R.U32.HI UR29, URZ, UR38, UR29 ;  /* 0x00000026ff1d7299 */ /* 0x000fe4000801161d */
[----:B------:R-:W-:Y:S01]  /*3fe0*/  UISETP.NE.AND UP2, UPT, UR4, 0x1, UPT ;  /* 0x000000010400788c */ /* 0x000fe2000bf45270 */
[----:B------:R-:W-:-:S10]  /*3ff0*/  UMOV UR12, URZ ;  /* 0x000000ff000c7c82 */ /* 0x000fd40008000000 */
.L_x_83:
[C---:B------:R-:W-:Y:S02]  /*4000*/  LEA R12, R14.reuse, UR24, 0x3 ;  /* 0x000000180e0c7c11 */ /* 0x040fe4000f8e18ff */
[----:B------:R-:W-:Y:S02]  /*4010*/  SHF.L.U32 R0, R13, 0x1f, RZ ;  /* 0x0000001f0d007819 */ /* 0x000fe400000006ff */
[----:B------:R-:W-:Y:S02]  /*4020*/  LEA R8, R14, UR24, 0x4 ;  /* 0x000000180e087c11 */ /* 0x000fe4000f8e20ff */
[----:B---3--:R-:W3:Y:S02]  /*4030*/  SYNCS.PHASECHK.TRANS64.TRYWAIT P0, [R12+URZ+0x80], R0 ;  /* 0x000080000c0075a7 */ /* 0x008ee400080011ff */
[----:B---3--:R-:W-:Y:S05]  /*4040*/  @!P0 BRA `(.L_x_75) ;  /* 0x0000003800cc8947 */ /* 0x008fea0003800000 */
.L_x_149:
[----:B------:R-:W1:Y:S01]  /*4050*/  LDS.128 R8, [R8+0x110] ;  /* 0x0001100008087984 */ /* 0x000e620000000c00 */
[----:B------:R-:W-:Y:S01]  /*4060*/  UISETP.GE.AND UP0, UPT, UR40, 0x1, UPT ;  /* 0x000000012800788c */ /* 0x000fe2000bf06270 */
[----:B------:R-:W-:Y:S01]  /*4070*/  @!PT LDS RZ, [RZ] ;  /* 0x00000000fffff984 */ /* 0x000fe20000000800 */
[----:B------:R-:W-:Y:S01]  /*4080*/  @!PT LDS RZ, [RZ] ;  /* 0x00000000fffff984 */ /* 0x000fe20000000800 */
[----:B------:R-:W-:Y:S01]  /*4090*/  @!PT LDS RZ, [RZ] ;  /* 0x00000000fffff984 */ /* 0x000fe20000000800 */
[----:B------:R-:W-:Y:S01]  /*40a0*/  @!PT LDS RZ, [RZ] ;  /* 0x00000000fffff984 */ /* 0x000fe20000000800 */
[----:B------:R2:W-:Y:S06]  /*40b0*/  MEMBAR.ALL.CTA ;  /* 0x0000000000007992 */ /* 0x0005ec0000008000 */
[----:B--2---:R-:W2:Y:S01]  /*40c0*/  FENCE.VIEW.ASYNC.S ;  /* 0x00000000000073c6 */ /* 0x004ea20000000000 */
[----:B-1----:R-:W-:Y:S11]  /*40d0*/  LOP3.LUT P0, RZ, R10, 0x1, RZ, 0xc0, !PT ;  /* 0x000000010aff7812 */ /* 0x002ff6000780c0ff */
[----:B------:R-:W-:Y:S02]  /*40e0*/  @!UPT UIADD3 URZ, UPT, UPT, URZ, URZ, URZ ;  /* 0x000000fffffff290 */ /* 0x000fe4000fffe0ff */
[----:B--2---:R-:W-:Y:S01]  /*40f0*/  VOTEU.ANY UP1, P0 ;  /* 0x0000000000ff7886 */ /* 0x004fe20000020100 */
[----:B------:R-:W-:Y:S11]  /*4100*/  PLOP3.LUT P0, PT, PT, PT, UP1, 0x80, 0x8 ;  /* 0x000000000008781c */ /* 0x000ff60003f0f018 */
[----:B------:R-:W-:Y:S02]  /*4110*/  @!UPT UIADD3 URZ, UPT, UPT, URZ, URZ, URZ ;  /* 0x000000fffffff290 */ /* 0x000fe4000fffe0ff */
[----:B---3--:R-:W-:Y:S02]  /*4120*/  @P0 SHF.R.U32.HI R0, RZ, 0x10, R9 ;  /* 0x00000010ff000819 */ /* 0x008fe40000011609 */
[----:B------:R-:W-:Y:S02]  /*4130*/  @P0 MOV R6, R8 ;  /* 0x0000000800060202 */ /* 0x000fe40000000f00 */
[----:B------:R-:W-:Y:S01]  /*4140*/  @P0 R2UR UR4, R0 ;  /* 0x00000000000402ca */ /* 0x000fe200000e0000 */
[----:B------:R-:W-:Y:S01]  /*4150*/  VIADD R0, R12, 0x90 ;  /* 0x000000900c007836 */ /* 0x000fe20000000000 */
[----:B------:R-:W-:Y:S02]  /*4160*/  @P0 LOP3.LUT R8, R9, 0xffff, RZ, 0xc0, !PT ;  /* 0x0000ffff09080812 */ /* 0x000fe400078ec0ff */
[----:B------:R-:W-:Y:S02]  /*4170*/  @P0 R2UR UR6, R6 ;  /* 0x00000000060602ca */ /* 0x000fe400000e0000 */
[----:B------:R-:W-:Y:S02]  /*4180*/  PRMT R0, RZ, 0x654, R0 ;  /* 0x00000654ff007816 */ /* 0x000fe40000000000 */
[----:B------:R-:W-:Y:S02]  /*4190*/  @P0 R2UR UR5, R8 ;  /* 0x00000000080502ca */ /* 0x000fe400000e0000 */
[----:B------:R1:W-:Y:S03]  /*41a0*/  SYNCS.ARRIVE.TRANS64.RED.A1T0 RZ, [R0+URZ], RZ ;  /* 0x000000ff00ff79a7 */ /* 0x0003e600081004ff */
[----:B------:R-:W-:Y:S04]  /*41b0*/  @UP1 UMOV UR25, UR4 ;  /* 0x0000000400191c82 */ /* 0x000fe80008000000 */
[----:B------:R-:W-:Y:S04]  /*41c0*/  @UP1 UMOV UR14, UR6 ;  /* 0x00000006000e1c82 */ /* 0x000fe80008000000 */
[----:B------:R-:W-:Y:S01]  /*41d0*/  @UP1 UMOV UR13, UR5 ;  /* 0x00000005000d1c82 */ /* 0x000fe20008000000 */
[----:B------:R-:W-:Y:S05]  /*41e0*/  BRA.U !UP0, `(.L_x_76) ;  /* 0x0000000108a47547 */ /* 0x000fea000b800000 */
[----:B------:R-:W-:Y:S02]  /*41f0*/  UIMAD.WIDE.U32 UR8, UR13, UR35, URZ ;  /* 0x000000230d0872a5 */ /* 0x000fe4000f8e00ff */
[----:B------:R-:W-:Y:S02]  /*4200*/  UIMAD.WIDE.U32 UR10, UR14, UR32, URZ ;  /* 0x000000200e0a72a5 */ /* 0x000fe4000f8e00ff */
[----:B------:R-:W-:Y:S02]  /*4210*/  USEL UR4, UR27, UR29, !UP5 ;  /* 0x0000001d1b047287 */ /* 0x000fe4000e800000 */
[----:B------:R-:W-:Y:S02]  /*4220*/  USEL UR7, UR28, UR31, !UP6 ;  /* 0x0000001f1c077287 */ /* 0x000fe4000f000000 */
[----:B------:R-:W-:Y:S02]  /*4230*/  UIMAD.WIDE.U32 UR18, UR4, UR16, URZ ;  /* 0x00000010041272a5 */ /* 0x000fe4000f8e00ff */
[----:B------:R-:W-:Y:S01]  /*4240*/  UIMAD.WIDE.U32 UR20, UR7, UR16, URZ ;  /* 0x00000010071472a5 */ /* 0x000fe2000f8e00ff */
[----:B------:R-:W-:Y:S02]  /*4250*/  UMOV UR5, UR9 ;  /* 0x0000000900057c82 */ /* 0x000fe40008000000 */
[----:B------:R-:W-:Y:S03]  /*4260*/  USHF.R.U32.HI UR6, URZ, UR38, UR5 ;  /* 0x00000026ff067299 */ /* 0x000fe60008011605 */
[----:B------:R-:W-:Y:S01]  /*4270*/  UMOV UR5, UR11 ;  /* 0x0000000b00057c82 */ /* 0x000fe20008000000 */
[----:B------:R-:W-:Y:S02]  /*4280*/  USEL UR6, UR13, UR6, !UP5 ;  /* 0x000000060d067287 */ /* 0x000fe4000e800000 */
[----:B------:R-:W-:Y:S02]  /*4290*/  USHF.R.U32.HI UR8, URZ, UR33, UR5 ;  /* 0x00000021ff087299 */ /* 0x000fe40008011605 */
[----:B------:R-:W-:Y:S01]  /*42a0*/  UIMAD.WIDE.U32 UR10, UR6, UR16, URZ ;  /* 0x00000010060a72a5 */ /* 0x000fe2000f8e00ff */
[----:B------:R-:W-:Y:S02]  /*42b0*/  UMOV UR5, UR19 ;  /* 0x0000001300057c82 */ /* 0x000fe40008000000 */
[----:B------:R-:W-:Y:S03]  /*42c0*/  @UP4 USHF.R.U32.HI UR4, URZ, UR17, UR5 ;  /* 0x00000011ff044299 */ /* 0x000fe60008011605 */
[----:B------:R-:W-:Y:S01]  /*42d0*/  UMOV UR5, UR21 ;  /* 0x0000001500057c82 */ /* 0x000fe20008000000 */
[----:B------:R-:W-:Y:S02]  /*42e0*/  UIMAD UR4, UR40, UR4, URZ ;  /* 0x00000004280472a4 */ /* 0x000fe4000f8e02ff */
[----:B------:R-:W-:Y:S02]  /*42f0*/  @UP4 USHF.R.U32.HI UR7, URZ, UR17, UR5 ;  /* 0x00000011ff074299 */ /* 0x000fe40008011605 */
[----:B------:R-:W-:Y:S02]  /*4300*/  USEL UR5, UR14, UR8, !UP6 ;  /* 0x000000080e057287 */ /* 0x000fe4000f000000 */
[----:B------:R-:W-:Y:S02]  /*4310*/  UIMAD UR8, UR40, UR7, URZ ;  /* 0x00000007280872a4 */ /* 0x000fe4000f8e02ff */
[----:B------:R-:W-:Y:S03]  /*4320*/  UISETP.GE.AND UP0, UPT, UR6, UR4, UPT ;  /* 0x000000040600728c */ /* 0x000fe6000bf06270 */
[----:B------:R-:W-:Y:S01]  /*4330*/  UMOV UR4, UR11 ;  /* 0x0000000b00047c82 */ /* 0x000fe20008000000 */
[----:B------:R-:W-:Y:S02]  /*4340*/  UISETP.GE.OR UP0, UPT, UR5, UR8, UP0 ;  /* 0x000000080500728c */ /* 0x000fe40008706670 */
[----:B------:R-:W-:Y:S02]  /*4350*/  USHF.R.U32.HI UR4, URZ, UR17, UR4 ;  /* 0x00000011ff047299 */ /* 0x000fe40008011604 */
[----:B------:R-:W-:Y:S02]  /*4360*/  UIMAD.WIDE.U32 UR8, UR5, UR16, URZ ;  /* 0x00000010050872a5 */ /* 0x000fe4000f8e00ff */
[----:B------:R-:W-:Y:S04]  /*4370*/  USEL UR10, UR6, UR4, !UP4 ;  /* 0x00000004060a7287 */ /* 0x000fe8000e000000 */
[----:B------:R-:W-:Y:S01]  /*4380*/  UIADD3 UR11, UPT, UPT, -UR10, URZ, URZ ;  /* 0x000000ff0a0b7290 */ /* 0x000fe2000fffe1ff */
[----:B------:R-:W-:Y:S02]  /*4390*/  @!UP0 UMOV UR4, UR9 ;  /* 0x0000000900048c82 */ /* 0x000fe40008000000 */
[----:B------:R-:W-:Y:S02]  /*43a0*/  @!UP0 USHF.R.U32.HI UR4, URZ, UR17, UR4 ;  /* 0x00000011ff048299 */ /* 0x000fe40008011604 */
[----:B------:R-:W-:Y:S02]  /*43b0*/  UIMAD UR8, UR40, UR11, UR6 ;  /* 0x0000000b280872a4 */ /* 0x000fe4000f8e0206 */
[----:B------:R-:W-:Y:S04]  /*43c0*/  @!UP0 USEL UR4, UR5, UR4, !UP4 ;  /* 0x0000000405048287 */ /* 0x000fe8000e000000 */
[----:B------:R-:W-:Y:S02]  /*43d0*/  @!UP0 UIMAD UR8, UR7, UR8, UR4 ;  /* 0x00000008070882a4 */ /* 0x000fe4000f8e0204 */
[----:B------:R-:W-:Y:S02]  /*43e0*/  @!UP0 UIADD3 UR9, UPT, UPT, UR10, -UR4, URZ ;  /* 0x800000040a098290 */ /* 0x000fe4000fffe0ff */
[----:B------:R-:W-:Y:S02]  /*43f0*/  UIADD3 UR4, UPT, UPT, -UR5, URZ, URZ ;  /* 0x000000ff05047290 */ /* 0x000fe4000fffe1ff */
[----:B------:R-:W-:Y:S02]  /*4400*/  UIADD3 UR7, UPT, UPT, -UR6, URZ, URZ ;  /* 0x000000ff06077290 */ /* 0x000fe4000fffe1ff */
[----:B------:R-:W-:Y:S02]  /*4410*/  @!UP0 UIMAD UR6, UR9, UR40, UR5 ;  /* 0x00000028090682a4 */ /* 0x000fe4000f8e0205 */
[----:B------:R-:W-:Y:S02]  /*4420*/  UIMAD UR14, UR15, UR4, UR14 ;  /* 0x000000040f0e72a4 */ /* 0x000fe4000f8e020e */
[----:B------:R-:W-:Y:S01]  /*4430*/  UIMAD UR13, UR34, UR7, UR13 ;  /* 0x00000007220d72a4 */ /* 0x000fe2000f8e020d */
[----:B------:R-:W-:Y:S02]  /*4440*/  @!UP0 UMOV UR5, UR8 ;  /* 0x0000000800058c82 */ /* 0x000fe40008000000 */
[----:B------:R-:W-:Y:S02]  /*4450*/  UIMAD UR14, UR5, UR15, UR14 ;  /* 0x0000000f050e72a4 */ /* 0x000fe4000f8e020e */
[----:B------:R-:W-:Y:S11]  /*4460*/  UIMAD UR13, UR6, UR34, UR13 ;  /* 0x00000022060d72a4 */ /* 0x000ff6000f8e020d */
[----:B------:R-:W-:Y:S01]  /*4470*/  @!UPT UIADD3 URZ, UPT, UPT, URZ, URZ, URZ ;  /* 0x000000fffffff290 */ /* 0x000fe2000fffe0ff */
.L_x_76:
[----:B------:R-:W2:Y:S01]  /*4480*/  @!UP2 LDCU.128 UR20, c[0x0][0xb10] ;  /* 0x00016200ff14a7ac */ /* 0x000ea20008000c00 */
[C---:B------:R-:W-:Y:S02]  /*4490*/  ISETP.NE.U32.AND P1, PT, R4.reuse, RZ, PT ;  /* 0x000000ff0400720c */ /* 0x040fe40003f25070 */
[----:B------:R-:W-:Y:S02]  /*44a0*/  ISETP.NE.U32.AND P0, PT, R4, RZ, PT ;  /* 0x000000ff0400720c */ /* 0x000fe40003f05070 */
[C---:B------:R-:W-:Y:S02]  /*44b0*/  ISETP.NE.AND.EX P1, PT, R5.reuse, RZ, PT, P1 ;  /* 0x000000ff0500720c */ /* 0x040fe40003f25310 */
[----:B------:R-:W-:Y:S01]  /*44c0*/  ISETP.NE.AND.EX P0, PT, R5, RZ, PT, P0 ;  /* 0x000000ff0500720c */ /* 0x000fe20003f05300 */
[----:B------:R-:W3:Y:S01]  /*44d0*/  @!UP2 LDCU UR5, c[0x0][0xb0c] ;  /* 0x00016180ff05a7ac */ /* 0x000ee20008000800 */
[----:B------:R-:W-:Y:S02]  /*44e0*/  USHF.L.U32 UR11, UR26, 0x6, URZ ;  /* 0x000000061a0b7899 */ /* 0x000fe400080006ff */
[----:B------:R-:W-:Y:S02]  /*44f0*/  USHF.L.U32 UR10, UR30, 0x6, URZ ;  /* 0x000000061e0a7899 */ /* 0x000fe400080006ff */
[----:B--2---:R-:W-:Y:S07]  /*4500*/  UIMAD.WIDE.U32 UR6, UR14, UR20, URZ ;  /* 0x000000140e0672a5 */ /* 0x004fee000f8e00ff */
[----:B------:R-:W-:Y:S01]  /*4510*/  @!UP2 UMOV UR4, UR7 ;  /* 0x000000070004ac82 */ /* 0x000fe20008000000 */
[----:B---3--:R-:W-:Y:S02]  /*4520*/  @!UP2 UISETP.NE.AND UP0, UPT, UR5, 0x1, UPT ;  /* 0x000000010500a88c */ /* 0x008fe4000bf05270 */
[----:B------:R-:W-:Y:S02]  /*4530*/  @!UP2 USHF.R.U32.HI UR4, URZ, UR21, UR4 ;  /* 0x00000015ff04a299 */ /* 0x000fe40008011604 */
[----:B------:R-:W-:Y:S02]  /*4540*/  UIMAD.WIDE.U32 UR6, UR13, UR23, URZ ;  /* 0x000000170d0672a5 */ /* 0x000fe4000f8e00ff */
[----:B------:R-:W-:Y:S02]  /*4550*/  @!UP2 USEL UR8, UR14, UR4, !UP0 ;  /* 0x000000040e08a287 */ /* 0x000fe4000c000000 */
[----:B------:R-:W-:Y:S03]  /*4560*/  @!UP2 UISETP.NE.AND UP0, UPT, UR22, 0x1, UPT ;  /* 0x000000011600a88c */ /* 0x000fe6000bf05270 */
[----:B------:R-:W-:Y:S02]  /*4570*/  @!UP2 UMOV UR6, UR7 ;  /* 0x000000070006ac82 */ /* 0x000fe40008000000 */
[----:B------:R-:W2:Y:S02]  /*4580*/  @!UP2 LDCU UR4, c[0x0][0xb20] ;  /* 0x00016400ff04a7ac */ /* 0x000ea40008000800 */
[----:B--2---:R-:W-:Y:S04]  /*4590*/  @!UP2 USHF.R.U32.HI UR6, URZ, UR4, UR6 ;  /* 0x00000004ff06a299 */ /* 0x004fe80008011606 */
[----:B------:R-:W-:Y:S04]  /*45a0*/  @!UP2 USEL UR6, UR13, UR6, !UP0 ;  /* 0x000000060d06a287 */ /* 0x000fe8000c000000 */
[----:B------:R-:W-:Y:S02]  /*45b0*/  @!UP2 UIADD3 UR4, UPT, UPT, -UR8, UR6, URZ ;  /* 0x000000060804a290 */ /* 0x000fe4000fffe1ff */
[----:B------:R-:W-:Y:S02]  /*45c0*/  @!UP2 UIADD3 UR6, UPT, UPT, UR8, -UR6, URZ ;  /* 0x800000060806a290 */ /* 0x000fe4000fffe0ff */
[----:B------:R-:W-:Y:S02]  /*45d0*/  @!UP2 UIMAD UR14, UR4, UR5, UR14 ;  /* 0x00000005040ea2a4 */ /* 0x000fe4000f8e020e */
[----:B------:R-:W-:Y:S01]  /*45e0*/  @!UP2 UIMAD UR13, UR6, UR22, UR13 ;  /* 0x00000016060da2a4 */ /* 0x000fe2000f8e020d */
[----:B------:R-:W-:Y:S11]  /*45f0*/  BRA.U UP3, `(.L_x_77) ;  /* 0x0000000103107547 */ /* 0x000ff6000b800000 */
[----:B------:R-:W-:Y:S04]  /*4600*/  MOV R6, UR37 ;  /* 0x0000002500067c02 */ /* 0x000fe80008000f00 */
[----:B------:R-:W-:Y:S04]  /*4610*/  SHF.L.U32 R6, R6, 0x1f, RZ ;  /* 0x0000001f06067819 */ /* 0x000fe800000006ff */
[----:B------:R-:W2:Y:S02]  /*4620*/  SYNCS.PHASECHK.TRANS64.TRYWAIT P2, [UR24+0x78], R6 ;  /* 0x00007806ff0075a7 */ /* 0x000ea40008041118 */
[----:B--2---:R-:W-:Y:S05]  /*4630*/  @!P2 BRA `(.L_x_78) ;  /* 0x000000340064a947 */ /* 0x004fea0003800000 */
.L_x_77:
[----:B------:R-:W-:Y:S05]  /*4640*/  @!P1 BRA `(.L_x_79) ;  /* 0x0000000000309947 */ /* 0x000fea0003800000 */
[----:B----4-:R-:W-:Y:S01]  /*4650*/  ISETP.NE.U32.AND P1, PT, R2, RZ, PT ;  /* 0x000000ff0200720c */ /* 0x010fe20003f25070 */
[----:B------:R-:W2:Y:S01]  /*4660*/  LDCU.64 UR4, c[0x0][0x358] ;  /* 0x00006b00ff0477ac */ /* 0x000ea20008000a00 */
[----:B------:R-:W-:Y:S02]  /*4670*/  IMAD.MOV.U32 R45, RZ, RZ, 0x1 ;  /* 0x00000001ff2d7424 */ /* 0x000fe400078e00ff */
[----:B------:R-:W-:Y:S11]  /*4680*/  ISETP.NE.AND.EX P1, PT, R3, RZ, PT, P1 ;  /* 0x000000ff0300720c */ /* 0x000ff60003f25310 */
[----:B------:R-:W-:Y:S02]  /*4690*/  @!UPT UIADD3 URZ, UPT, UPT, URZ, URZ, URZ ;  /* 0x000000fffffff290 */ /* 0x000fe4000fffe0ff */
[----:B------:R-:W3:Y:S01]  /*46a0*/  @P1 LDC.64 R8, c[0x0][0x888] ;  /* 0x00022200ff081b82 */ /* 0x000ee20000000a00 */
[----:B-1----:R-:W-:Y:S04]  /*46b0*/  @P1 IMAD R0, R4, UR36, RZ ;  /* 0x0000002404001c24 */ /* 0x002fe8000f8e02ff */
[----:B---3--:R-:W-:Y:S04]  /*46c0*/  @P1 IMAD.WIDE R8, R0, 0x4, R8 ;  /* 0x0000000400081825 */ /* 0x008fe800078e0208 */
[----:B------:R-:W-:Y:S01]  /*46d0*/  HFMA2 R0, -RZ, RZ, 0, 5.9604644775390625e-08 ;  /* 0x00000001ff007431 */ /* 0x000fe200000001ff */
[----:B--2--5:R2:W5:Y:S04]  /*46e0*/  @P1 LDG.E R26, desc[UR4][R8.64] ;  /* 0x00000004081a1981 */ /* 0x024568000c1e1900 */
[----:B------:R-:W-:Y:S01]  /*46f0*/  @!P1 PRMT R45, R0, 0x7610, R45 ;  /* 0x00007610002d9816 */ /* 0x000fe2000000002d */
[----:B--2---:R-:W3:Y:S06]  /*4700*/  @!P1 LDC R26, c[0x0][0x880] ;  /* 0x00022000ff1a9b82 */ /* 0x004eec0000000800 */
.L_x_79:
[----:B---3-5:R-:W-:Y:S01]  /*4710*/  @!P0 FSETP.EQ.AND P1, PT, R26, RZ, PT ;  /* 0x000000ff1a00820b */ /* 0x028fe20003f22000 */
[----:B------:R-:W-:Y:S01]  /*4720*/  @!UPT UIADD3 URZ, UPT, UPT, URZ, URZ, URZ ;  /* 0x000000fffffff290 */ /* 0x000fe2000fffe0ff */
[----:B------:R-:W-:Y:S11]  /*4730*/  @!P0 BRA `(.L_x_80) ;  /* 0x0000000000188947 */ /* 0x000ff60003800000 */
[----:B------:R-:W-:Y:S02]  /*4740*/  LOP3.LUT P0, RZ, R45, 0xff, RZ, 0xc0, !PT ;  /* 0x000000ff2dff7812 */ /* 0x000fe4000780c0ff */
[----:B----4-:R-:W-:Y:S04]  /*4750*/  ISETP.NE.U32.AND P1, PT, R2, RZ, PT ;  /* 0x000000ff0200720c */ /* 0x010fe80003f25070 */
[----:B------:R-:W-:Y:S04]  /*4760*/  ISETP.NE.AND.EX P1, PT, R3, RZ, PT, P1 ;  /* 0x000000ff0300720c */ /* 0x000fe80003f25310 */
[----:B------:R-:W-:Y:S03]  /*4770*/  PLOP3.LUT P1, PT, P1, PT, PT, 0x8, 0x80 ;  /* 0x000000000080781c */ /* 0x000fe60000f2e170 */
[----:B------:R-:W-:Y:S11]  /*4780*/  @P0 FSETP.EQ.AND P1, PT, R26, RZ, PT ;  /* 0x000000ff1a00020b */ /* 0x000ff60003f22000 */
[----:B------:R-:W-:Y:S02]  /*4790*/  @!UPT UIADD3 URZ, UPT, UPT, URZ, URZ, URZ ;  /* 0x000000fffffff290 */ /* 0x000fe4000fffe0ff */
.L_x_80:
[----:B------:R-:W-:Y:S01]  /*47a0*/  ULEA UR4, UR12, UR24, 0x3 ;  /* 0x000000180c047291 */ /* 0x000fe2000f8e18ff */
[----:B------:R-:W-:Y:S02]  /*47b0*/  SHF.L.U32 R9, R15, 0x1f, RZ ;  /* 0x0000001f0f097819 */ /* 0x000fe400000006ff */
[----:B------:R-:W-:Y:S04]  /*47c0*/  ELECT P0, URZ, PT ;  /* 0x0000000000ff782f */ /* 0x000fe80003800000 */
[----:B------:R-:W-:Y:S02]  /*47d0*/  PLOP3.LUT P1, PT, P1, P0, PT, 0xf2, 0x2f ;  /* 0x00000000002f781c */ /* 0x000fe40000f21e72 */
[----:B------:R-:W2:Y:S11]  /*47e0*/  SYNCS.PHASECHK.TRANS64.TRYWAIT P2, [UR4+0x58], R9 ;  /* 0x00005809ff0075a7 */ /* 0x000eb60008041104 */
[----:B------:R-:W-:Y:S05]  /*47f0*/  @!P1 IADD3 R8, P0, PT, R16, 0x580, RZ ;  /* 0x0000058010089810 */ /* 0x000fea0007f1e0ff */
[----:B-1----:R-:W-:Y:S01]  /*4800*/  @!P1 IMAD.X R6, RZ, RZ, R17, P0 ;  /* 0x000000ffff069224 */ /* 0x002fe200000e0611 */
[----:B--2---:R-:W-:Y:S07]  /*4810*/  @!P2 BRA `(.L_x_81) ;  /* 0x000000340004a947 */ /* 0x004fee0003800000 */
.L_x_152:
[----:B------:R-:W-:Y:S01]  /*4820*/  @!P1 R2UR UR7, R6 ;  /* 0x00000000060792ca */ /* 0x000fe200000e0000 */
[----:B------:R-:W-:Y:S01]  /*4830*/  UIADD3 UR5, UPT, UPT, UR12, 0x1, URZ ;  /* 0x000000010c057890 */ /* 0x000fe2000fffe0ff */
[----:B------:R-:W-:Y:S01]  /*4840*/  @!P1 R2UR UR6, R8 ;  /* 0x00000000080692ca */ /* 0x000fe200000e0000 */
[----:B------:R-:W-:Y:S01]  /*4850*/  UIADD3 UR9, UPT, UPT, UR4, 0x40, URZ ;  /* 0x0000004004097890 */ /* 0x000fe2000fffe0ff */
[----:B------:R-:W-:Y:S01]  /*4860*/  @!P1 IMAD.MOV.U32 R6, RZ, RZ, 0x1000 ;  /* 0x00001000ff069424 */ /* 0x000fe200078e00ff */
[----:B------:R-:W-:Y:S01]  /*4870*/  UISETP.NE.AND UP0, UPT, UR5, 0x3, UPT ;  /* 0x000000030500788c */ /* 0x000fe2000bf05270 */
[----:B------:R-:W-:Y:S01]  /*4880*/  VIADD R14, R14, 0x1 ;  /* 0x000000010e0e7836 */ /* 0x000fe20000000000 */
[----:B------:R-:W-:Y:S01]  /*4890*/  UMOV UR22, 0x0 ;  /* 0x0000000000167882 */ /* 0x000fe20000000000 */
[----:B------:R-:W-:Y:S01]  /*48a0*/  UMOV UR23, 0x10000000 ;  /* 0x1000000000177882 */ /* 0x000fe20000000000 */
[----:B------:R-:W-:Y:S04]  /*48b0*/  UPRMT UR20, UR54, 0x654, UR9 ;  /* 0x0000065436147896 */ /* 0x000fe80008000009 */
[----:B-1----:R-:W-:Y:S01]  /*48c0*/  IMAD.U32 R9, RZ, RZ, UR7 ;  /* 0x00000007ff097e24 */ /* 0x002fe2000f8e00ff */
[----:B------:R-:W-:Y:S01]  /*48d0*/  USEL UR7, URZ, 0x1, UP0 ;  /* 0x00000001ff077887 */ /* 0x000fe20008000000 */
[----:B------:R-:W-:Y:S01]  /*48e0*/  IMAD.U32 R8, RZ, RZ, UR6 ;  /* 0x00000006ff087e24 */ /* 0x000fe2000f8e00ff */
[----:B------:R-:W-:Y:S02]  /*48f0*/  USEL UR6, UR5, URZ, UP0 ;  /* 0x000000ff05067287 */ /* 0x000fe40008000000 */
[----:B------:R-:W-:Y:S01]  /*4900*/  VOTEU.ALL UP0, P1 ;  /* 0x0000000000ff7886 */ /* 0x000fe20000800000 */
[----:B------:R-:W-:Y:S02]  /*4910*/  @!P1 R2UR UR19, R9 ;  /* 0x00000000091392ca */ /* 0x000fe400000e0000 */
[----:B------:R-:W-:Y:S02]  /*4920*/  @!P1 R2UR UR18, R8 ;  /* 0x00000000081292ca */ /* 0x000fe400000e0000 */
[----:B------:R-:W-:Y:S01]  /*4930*/  @!UP0 ULEA UR5, UR12, UR24, 0xc ;  /* 0x000000180c058291 */ /* 0x000fe2000f8e60ff */
[----:B------:R-:W-:Y:S02]  /*4940*/  LOP3.LUT R15, R15, UR7, RZ, 0x3c, !PT ;  /* 0x000000070f0f7c12 */ /* 0x000fe4000f8e3cff */
[----:B------:R-:W-:Y:S01]  /*4950*/  UMOV UR12, UR36 ;  /* 0x00000024000c7c82 */ /* 0x000fe20008000000 */
[----:B------:R-:W-:Y:S01]  /*4960*/  @!UP0 UIADD3 UR8, UPT, UPT, UR5, 0x200, URZ ;  /* 0x0000020005088890 */ /* 0x000fe2000fffe0ff */
[----:B------:R-:W-:Y:S01]  /*4970*/  SHF.L.U32 R0, R15, 0x1f, RZ ;  /* 0x0000001f0f007819 */ /* 0x000fe200000006ff */
[----:B------:R-:W-:Y:S01]  /*4980*/  VOTEU.ALL UP0, P1 ;  /* 0x0000000000ff7886 */ /* 0x000fe20000800000 */
[----:B------:R-:W-:Y:S06]  /*4990*/  ULEA UR5, UR6, UR24, 0x3 ;  /* 0x0000001806057291 */ /* 0x000fec000f8e18ff */
[----:B------:R1:W-:Y:S01]  /*49a0*/  @!UP0 UTMALDG.3D [UR8], [UR18], desc[UR22] ;  /* 0x00001608120085b4 */ /* 0x0003e20008011000 */
[----:B------:R1:W-:Y:S01]  /*49b0*/  @!P1 SYNCS.ARRIVE.TRANS64.RED.A0TR RZ, [UR4+0x40], R6 ;  /* 0x00004006ffff99a7 */ /* 0x0003e20008300404 */
[----:B------:R-:W-:Y:S01]  /*49c0*/  SYNCS.ARRIVE.TRANS64.RED.A1T0 RZ, [UR20], RZ ;  /* 0x000000ffffff79a7 */ /* 0x000fe20008100414 */
[----:B------:R-:W2:Y:S02]  /*49d0*/  SYNCS.PHASECHK.TRANS64.TRYWAIT P0, [UR5+0x58], R0 ;  /* 0x00005800ff0075a7 */ /* 0x000ea40008001105 */
[----:B-12---:R-:W-:Y:S05]  /*49e0*/  @!P0 BRA `(.L_x_82) ;  /* 0x0000003000a88947 */ /* 0x006fea0003800000 */
.L_x_154:
[----:B------:R-:W-:Y:S01]  /*49f0*/  UIADD3 UR9, UPT, UPT, UR5, 0x40, URZ ;  /* 0x0000004005097890 */ /* 0x000fe2000fffe0ff */
[----:B-1----:R-:W-:Y:S01]  /*4a00*/  @!P1 IADD3 R6, P0, PT, R16, 0x580, RZ ;  /* 0x0000058010069810 */ /* 0x002fe20007f1e0ff */
[----:B------:R-:W-:Y:S01]  /*4a10*/  UPLOP3.LUT UP3, UPT, UPT, UPT, UPT, 0x80, 0x8 ;  /* 0x000000000008789c */ /* 0x000fe20003f6f070 */
[----:B------:R-:W-:Y:S01]  /*4a20*/  R2UR UR23, R47 ;  /* 0x000000002f1772ca */ /* 0x000fe200000e0000 */
[----:B------:R-:W-:Y:S01]  /*4a30*/  UMOV UR20, 0x0 ;  /* 0x0000000000147882 */ /* 0x000fe20000000000 */
[----:B------:R-:W-:Y:S01]  /*4a40*/  @!P1 R2UR UR7, R6 ;  /* 0x00000000060792ca */ /* 0x000fe200000e0000 */
[----:B------:R-:W-:Y:S01]  /*4a50*/  @!P1 IMAD.X R0, RZ, RZ, R17, P0 ;  /* 0x000000ffff009224 */ /* 0x000fe200000e0611 */
[----:B------:R-:W-:Y:S01]  /*4a60*/  UMOV UR21, 0x10000000 ;  /* 0x1000000000157882 */ /* 0x000fe20000000000 */
[----:B------:R-:W-:Y:S01]  /*4a70*/  UMOV UR12, UR36 ;  /* 0x00000024000c7c82 */ /* 0x000fe20008000000 */
[----:B------:R-:W-:Y:S01]  /*4a80*/  VOTEU.ALL UP0, P1 ;  /* 0x0000000000ff7886 */ /* 0x000fe20000800000 */
[----:B------:R-:W-:Y:S01]  /*4a90*/  R2UR UR22, R48 ;  /* 0x00000000301672ca */ /* 0x000fe200000e0000 */
[----:B------:R-:W-:Y:S01]  /*4aa0*/  UMOV UR36, UR25 ;  /* 0x0000001900247c82 */ /* 0x000fe20008000000 */
[----:B------:R-:W-:Y:S02]  /*4ab0*/  @!P1 R2UR UR4, R0 ;  /* 0x00000000000492ca */ /* 0x000fe400000e0000 */
[----:B------:R-:W-:Y:S01]  /*4ac0*/  @!UP0 UIADD3 UR10, UPT, UPT, UR10, 0x20, URZ ;  /* 0x000000200a0a8890 */ /* 0x000fe2000fffe0ff */
[C---:B------:R-:W-:Y:S01]  /*4ad0*/  ISETP.NE.AND P0, PT, R14.reuse, 0x2, PT ;  /* 0x000000020e00780c */ /* 0x040fe20003f05270 */
[----:B------:R-:W-:Y:S02]  /*4ae0*/  UIADD3 UR30, UPT, UPT, UR13, UR23, URZ ;  /* 0x000000170d1e7290 */ /* 0x000fe4000fffe0ff */
[----:B------:R-:W-:Y:S01]  /*4af0*/  IMAD.U32 R8, RZ, RZ, UR7 ;  /* 0x00000007ff087e24 */ /* 0x000fe2000f8e00ff */
[----:B------:R-:W-:Y:S02]  /*4b00*/  SEL R0, RZ, 0x1, P0 ;  /* 0x00000001ff007807 */ /* 0x000fe40000000000 */
[----:B------:R-:W-:Y:S02]  /*4b10*/  SEL R14, R14, RZ, P0 ;  /* 0x000000ff0e0e7207 */ /* 0x000fe40000000000 */
[----:B------:R-:W-:Y:S01]  /*4b20*/  @!P1 R2UR UR18, R8 ;  /* 0x00000000081292ca */ /* 0x000fe200000e0000 */
[----:B------:R-:W-:Y:S01]  /*4b30*/  UIADD3 UR26, UPT, UPT, UR14, UR22, URZ ;  /* 0x000000160e1a7290 */ /* 0x000fe2000fffe0ff */
[----:B------:R-:W-:Y:S01]  /*4b40*/  IMAD.U32 R9, RZ, RZ, UR4 ;  /* 0x00000004ff097e24 */ /* 0x000fe2000f8e00ff */
[----:B------:R-:W-:Y:S01]  /*4b50*/  @!UP0 ULEA UR4, UR6, UR24, 0xc ;  /* 0x0000001806048291 */ /* 0x000fe2000f8e60ff */
[----:B------:R-:W-:Y:S03]  /*4b60*/  LOP3.LUT R13, R13, R0, RZ, 0x3c, !PT ;  /* 0x000000000d0d7212 */ /* 0x000fe600078e3cff */
[----:B------:R-:W-:Y:S01]  /*4b70*/  @!P1 R2UR UR19, R9 ;  /* 0x00000000091392ca */ /* 0x000fe200000e0000 */
[----:B------:R-:W-:Y:S01]  /*4b80*/  @!UP0 UIADD3 UR8, UPT, UPT, UR4, 0x200, URZ ;  /* 0x0000020004088890 */ /* 0x000fe2000fffe0ff */
[----:B------:R-:W-:Y:S01]  /*4b90*/  VOTEU.ALL UP0, P1 ;  /* 0x0000000000ff7886 */ /* 0x000fe20000800000 */
[----:B------:R-:W-:Y:S10]  /*4ba0*/  UPRMT UR4, UR54, 0x654, UR9 ;  /* 0x0000065436047896 */ /* 0x000ff40008000009 */
[----:B------:R1:W-:Y:S01]  /*4bb0*/  @!UP0 UTMALDG.3D [UR8], [UR18], desc[UR20] ;  /* 0x00001408120085b4 */ /* 0x0003e20008011000 */
[----:B------:R3:W-:Y:S01]  /*4bc0*/  @!P1 SYNCS.ARRIVE.TRANS64.RED.A0TR RZ, [UR5+0x40], R7 ;  /* 0x00004007ffff99a7 */ /* 0x0007e20008300405 */
[----:B------:R-:W-:Y:S01]  /*4bd0*/  SYNCS.ARRIVE.TRANS64.RED.A1T0 RZ, [UR4], RZ ;  /* 0x000000ffffff79a7 */ /* 0x000fe20008100404 */
[----:B------:R-:W-:Y:S04]  /*4be0*/  UIADD3 UR4, UPT, UPT, UR6, 0x1, URZ ;  /* 0x0000000106047890 */ /* 0x000fe8000fffe0ff */
[----:B------:R-:W-:Y:S04]  /*4bf0*/  UISETP.NE.AND UP0, UPT, UR4, 0x3, UPT ;  /* 0x000000030400788c */ /* 0x000fe8000bf05270 */
[----:B------:R-:W-:Y:S06]  /*4c00*/  USEL UR5, URZ, 0x1, UP0 ;  /* 0x00000001ff057887 */ /* 0x000fec0008000000 */
[----:B------:R-:W-:Y:S01]  /*4c10*/  LOP3.LUT R15, R15, UR5, RZ, 0x3c, !PT ;  /* 0x000000050f0f7c12 */ /* 0x000fe2000f8e3cff */
[----:B-1----:R-:W-:Y:S01]  /*4c20*/  USEL UR12, UR4, URZ, UP0 ;  /* 0x000000ff040c7287 */ /* 0x002fe20008000000 */
[----:B------:R-:W-:Y:S11]  /*4c30*/  BRA.U UP1, `(.L_x_83) ;  /* 0xfffffff101f07547 */ /* 0x000ff6000b83ffff */
[----:B------:R-:W-:Y:S01]  /*4c40*/  UIADD3 UR24, UPT, UPT, UR24, 0x58, URZ ;  /* 0x0000005818187890 */ /* 0x000fe2000fffe0ff */
[----:B----4-:R-:W-:-:S03]  /*4c50*/  SHF.L.U32 R2, R15, 0x1f, RZ ;  /* 0x0000001f0f027819 */ /* 0x010fc600000006ff */
[----:B------:R-:W-:-:S09]  /*4c60*/  ULEA UR4, UR12, UR24, 0x3 ;  /* 0x000000180c047291 */ /* 0x000fd2000f8e18ff */
[----:B------:R-:W1:Y:S02]  /*4c70*/  SYNCS.PHASECHK.TRANS64.TRYWAIT P0, [UR4], R2 ;  /* 0x00000002ff0075a7 */ /* 0x000e640008001104 */
[----:B-1----:R-:W-:Y:S05]  /*4c80*/  @!P0 BRA `(.L_x_84) ;  /* 0x0000003000188947 */ /* 0x002fea0003800000 */
.L_x_156:
        /* <DEDUP_REMOVED lines=9> */
.L_x_158:
[----:B------:R-:W-:-:S04]  /*4d20*/  UIADD3 UR4, UPT, UPT, UR4, 0x1, URZ ;  /* 0x0000000104047890 */ /* 0x000fc8000fffe0ff */
[----:B------:R-:W-:-:S04]  /*4d30*/  UISETP.NE.AND UP0, UPT, UR4, 0x3, UPT ;  /* 0x000000030400788c */ /* 0x000fc8000bf05270 */
[----:B------:R-:W-:Y:S02]  /*4d40*/  USEL UR5, URZ, 0x1, UP0 ;  /* 0x00000001ff057887 */ /* 0x000fe40008000000 */
[----:B------:R-:W-:-:S04]  /*4d50*/  USEL UR4, UR4, URZ, UP0 ;  /* 0x000000ff04047287 */ /* 0x000fc80008000000 */
[----:B------:R-:W-:Y:S01]  /*4d60*/  ULEA UR4, UR4, UR24, 0x3 ;  /* 0x0000001804047291 */ /* 0x000fe2000f8e18ff */
[----:B-1----:R-:W-:-:S04]  /*4d70*/  LOP3.LUT R2, R15, UR5, RZ, 0x3c, !PT ;  /* 0x000000050f027c12 */ /* 0x002fc8000f8e3cff */
[----:B------:R-:W-:Y:S01]  /*4d80*/  SHF.L.U32 R2, R2, 0x1f, RZ ;  /* 0x0000001f02027819 */ /* 0x000fe200000006ff */
[----:B------:R-:W-:-:S07]  /*4d90*/  IMAD.U32 R0, RZ, RZ, UR4 ;  /* 0x00000004ff007e24 */ /* 0x000fce000f8e00ff */
.L_x_86:
[----:B-1----:R1:W2:Y:S02]  /*4da0*/  SYNCS.PHASECHK.TRANS64.TRYWAIT P0, [R0+URZ], R2 ;  /* 0x00000002000075a7 */ /* 0x0022a400080011ff */
[----:B--2---:R-:W-:Y:S05]  /*4db0*/  @!P0 NANOSLEEP.SYNCS 0x989680 ;  /* 0x009896800000895d */ /* 0x004fea0003900000 */
[----:B------:R-:W2:Y:S02]  /*4dc0*/  @!P0 SYNCS.PHASECHK.TRANS64 P0, [R0+URZ], R2 ;  /* 0x00000002000085a7 */ /* 0x000ea400080010ff */
[----:B--2---:R-:W-:Y:S05]  /*4dd0*/  @P0 EXIT ;  /* 0x000000000000094d */ /* 0x004fea0003800000 */
[----:B------:R-:W-:Y:S05]  /*4de0*/  BRA `(.L_x_86) ;  /* 0xfffffffc00ec7947 */ /* 0x000fea000383ffff */
.L_x_74:
[----:B------:R-:W-:-:S06]  /*4df0*/  UISETP.GE.AND UP0, UPT, UR22, 0x4, UPT ;  /* 0x000000041600788c */ /* 0x000fcc000bf06270 */
[----:B------:R-:W-:-:S13]  /*4e00*/  PLOP3.LUT P0, PT, PT, PT, UP0, 0x80, 0x8 ;  /* 0x000000000008781c */ /* 0x000fda0003f0f008 */
[----:B------:R-:W-:Y:S05]  /*4e10*/  @!P0 EXIT ;  /* 0x000000000000894d */ /* 0x000fea0003800000 */
[----:B------:R-:W-:Y:S01]  /*4e20*/  BAR.SYNC.DEFER_BLOCKING 0x6, 0xa0 ;  /* 0x0182800000007b1d */ /* 0x000fe20000010000 */
[C---:B------:R-:W-:Y:S01]  /*4e30*/  IMAD.SHL.U32 R3, R55.reuse, 0x20, RZ ;  /* 0x0000002037037824 */ /* 0x040fe200078e00ff */
[C---:B------:R-:W-:Y:S01]  /*4e40*/  LOP3.LUT P0, RZ, R55.reuse, 0x4, RZ, 0xc0, !PT ;  /* 0x0000000437ff7812 */ /* 0x040fe2000780c0ff */
[C---:B------:R-:W-:Y:S01]  /*4e50*/  IMAD.SHL.U32 R2, R55.reuse, 0x10, RZ ;  /* 0x0000001037027824 */ /* 0x040fe200078e00ff */
[----:B------:R-:W-:Y:S01]  /*4e60*/  CS2R R52, SRZ ;  /* 0x0000000000347805 */ /* 0x000fe2000001ff00 */
[----:B------:R-:W-:Y:S01]  /*4e70*/  IMAD.SHL.U32 R44, R55, 0x4, RZ ;  /* 0x00000004372c7824 */ /* 0x000fe200078e00ff */
[----:B------:R-:W-:Y:S01]  /*4e80*/  UMOV UR44, 0x400 ;  /* 0x00000400002c7882 */ /* 0x000fe20000000000 */
[----:B------:R-:W1:Y:S01]  /*4e90*/  LDCU.64 UR4, c[0x0][0x890] ;  /* 0x00011200ff0477ac */ /* 0x000e620008000a00 */
[----:B------:R-:W2:Y:S01]  /*4ea0*/  LDC.64 R42, c[0x0][0x8b0] ;  /* 0x00022c00ff2a7b82 */ /* 0x000ea20000000a00 */
[----:B------:R-:W-:Y:S01]  /*4eb0*/  LOP3.LUT R4, R3, 0xc0, RZ, 0xc0, !PT ;  /* 0x000000c003047812 */ /* 0x000fe200078ec0ff */
[----:B------:R-:W-:Y:S01]  /*4ec0*/  IMAD.U32 R23, R55, 0x10000, RZ ;  /* 0x0001000037177824 */ /* 0x000fe200078e00ff */
[----:B------:R-:W-:Y:S01]  /*4ed0*/  ULEA UR44, UR54, UR44, 0x18 ;  /* 0x0000002c362c7291 */ /* 0x000fe2000f8ec0ff */
[----:B------:R-:W-:Y:S01]  /*4ee0*/  LOP3.LUT R2, R2, 0x600, RZ, 0xc0, !PT ;  /* 0x0000060002027812 */ /* 0x000fe200078ec0ff */
[----:B------:R-:W-:Y:S01]  /*4ef0*/  IMAD.MOV.U32 R54, RZ, RZ, 0x10 ;  /* 0x00000010ff367424 */ /* 0x000fe200078e00ff */
[----:B------:R-:W-:Y:S01]  /*4f00*/  LOP3.LUT R44, R4, 0x18, R44, 0xf8, !PT ;  /* 0x00000018042c7812 */ /* 0x000fe200078ef82c */
[----:B------:R-:W-:Y:S01]  /*4f10*/  IMAD.MOV.U32 R22, RZ, RZ, RZ ;  /* 0x000000ffff167224 */ /* 0x000fe200078e00ff */
[----:B------:R-:W3:Y:S01]  /*4f20*/  LDC.64 R40, c[0x0][0x8a8] ;  /* 0x00022a00ff287b82 */ /* 0x000ee20000000a00 */
[----:B------:R-:W-:Y:S01]  /*4f30*/  SHF.R.U32.HI R4, RZ, 0x1, R55 ;  /* 0x00000001ff047819 */ /* 0x000fe20000011637 */
[----:B------:R-:W-:Y:S01]  /*4f40*/  IMAD.MOV.U32 R51, RZ, RZ, RZ ;  /* 0x000000ffff337224 */ /* 0x000fe200078e00ff */
[----:B------:R-:W-:Y:S01]  /*4f50*/  LOP3.LUT R2, R2, 0x20, R3, 0xf8, !PT ;  /* 0x0000002002027812 */ /* 0x000fe200078ef803 */
[----:B------:R-:W4:Y:S01]  /*4f60*/  LDCU UR63, c[0x0][0x370] ;  /* 0x00006e00ff3f77ac */ /* 0x000f220008000800 */
[----:B------:R-:W-:-:S02]  /*4f70*/  LOP3.LUT R23, R23, 0x600000, RZ, 0xc0, !PT ;  /* 0x0060000017177812 */ /* 0x000fc400078ec0ff */
[----:B------:R-:W-:Y:S01]  /*4f80*/  LOP3.LUT R44, R44, 0x8, R4, 0x78, !PT ;  /* 0x000000082c2c7812 */ /* 0x000fe200078e7804 */
[----:B------:R-:W4:Y:S01]  /*4f90*/  LDS R0, [UR44+0x130] ;  /* 0x0001302cff007984 */ /* 0x000f220008000800 */
[----:B-1----:R-:W-:Y:S01]  /*4fa0*/  IMAD.U32 R57, RZ, RZ, UR4 ;  /* 0x00000004ff397e24 */ /* 0x002fe2000f8e00ff */
[----:B------:R-:W-:Y:S01]  /*4fb0*/  UIADD3 UR4, UPT, UPT, UR44, 0x200, URZ ;  /* 0x000002002c047890 */ /* 0x000fe2000fffe0ff */
[----:B------:R-:W-:Y:S01]  /*4fc0*/  LOP3.LUT R2, R2, 0x100, R3, 0xf8, !PT ;  /* 0x0000010002027812 */ /* 0x000fe200078ef803 */
[----:B------:R-:W-:Y:S01]  /*4fd0*/  IMAD.U32 R56, RZ, RZ, UR5 ;  /* 0x00000005ff387e24 */ /* 0x000fe2000f8e00ff */
[----:B------:R-:W-:Y:S01]  /*4fe0*/  LOP3.LUT R55, R55, 0x60, RZ, 0xc0, !PT ;  /* 0x0000006037377812 */ /* 0x000fe200078ec0ff */
[----:B------:R-:W1:Y:S01]  /*4ff0*/  LDCU UR41, c[0x0][0xb0c] ;  /* 0x00016180ff2977ac */ /* 0x000e620008000800 */
[----:B------:R-:W-:Y:S01]  /*5000*/  LOP3.LUT R44, R2, R44, RZ, 0xfc, !PT ;  /* 0x0000002c022c7212 */ /* 0x000fe200078efcff */
[----:B------:R-:W-:Y:S01]  /*5010*/  IMAD.U32 R59, RZ, RZ, UR4 ;  /* 0x00000004ff3b7e24 */ /* 0x000fe2000f8e00ff */
[----:B------:R-:W-:Y:S01]  /*5020*/  SEL R54, R54, 0xfffffff0, !P0 ;  /* 0xfffffff036367807 */ /* 0x000fe20004000000 */
[----:B------:R-:W1:Y:S01]  /*5030*/  LDCU UR39, c[0x0][0xb30] ;  /* 0x00016600ff2777ac */ /* 0x000e620008000800 */
[----:B------:R-:W1:Y:S01]  /*5040*/  LDCU.64 UR60, c[0x0][0x888] ;  /* 0x00011100ff3c77ac */ /* 0x000e620008000a00 */
[----:B------:R-:W1:Y:S01]  /*5050*/  LDCU.64 UR42, c[0x0][0xb28] ;  /* 0x00016500ff2a77ac */ /* 0x000e620008000a00 */
[----:B------:R-:W1:Y:S01]  /*5060*/  LDCU.128 UR56, c[0x0][0xb10] ;  /* 0x00016200ff3877ac */ /* 0x000e620008000c00 */
[----:B------:R-:W1:Y:S01]  /*5070*/  LDCU UR62, c[0x0][0x374] ;  /* 0x00006e80ff3e77ac */ /* 0x000e620008000800 */
[----:B------:R-:W-:Y:S01]  /*5080*/  UMOV UR55, 0x1 ;  /* 0x0000000100377882 */ /* 0x000fe20000000000 */
[----:B------:R-:W-:Y:S01]  /*5090*/  UMOV UR46, URZ ;  /* 0x000000ff002e7c82 */ /* 0x000fe20008000000 */
[----:B------:R-:W-:Y:S01]  /*50a0*/  UMOV UR53, URZ ;  /* 0x000000ff00357c82 */ /* 0x000fe20008000000 */
[----:B------:R-:W-:Y:S01]  /*50b0*/  UMOV UR52, URZ ;  /* 0x000000ff00347c82 */ /* 0x000fe20008000000 */
[----:B-1234-:R-:W-:-:S07]  /*50c0*/  IMAD.IADD R23, R0, 0x1, R23 ;  /* 0x0000000100177824 */ /* 0x01efce00078e0217 */
.L_x_117:
[C---:B------:R-:W-:Y:S02]  /*50d0*/  LEA R0, R51.reuse, UR44, 0x3 ;  /* 0x0000002c33007c11 */ /* 0x040fe4000f8e18ff */
[----:B------:R-:W-:Y:S02]  /*50e0*/  SHF.L.U32 R2, R52, 0x1f, RZ ;  /* 0x0000001f34027819 */ /* 0x000fe400000006ff */
[----:B-1----:R-:W-:Y:S02]  /*50f0*/  LEA R4, R51, UR44, 0x4 ;  /* 0x0000002c33047c11 */ /* 0x002fe4000f8e20ff */
[----:B------:R-:W1:Y:S02]  /*5100*/  SYNCS.PHASECHK.TRANS64.TRYWAIT P0, [R0+URZ+0x80], R2 ;  /* 0x00008002000075a7 */ /* 0x000e6400080011ff */
[----:B-1----:R-:W-:Y:S05]  /*5110*/  @!P0 BRA `(.L_x_87) ;  /* 0x0000002c00248947 */ /* 0x002fea0003800000 */
.L_x_159:
[----:B------:R-:W-:Y:S01]  /*5120*/  R2UR UR7, R58 ;  /* 0x000000003a0772ca */ /* 0x000fe200000e0000 */
[----:B------:R-:W2:Y:S01]  /*5130*/  LDS.128 R4, [R4+0x110] ;  /* 0x0001100004047984 */ /* 0x000ea20000000c00 */
[----:B-1----:R-:W-:Y:S01]  /*5140*/  VIADD R0, R0, 0x90 ;  /* 0x0000009000007836 */ /* 0x002fe20000000000 */
[----:B------:R-:W-:Y:S04]  /*5150*/  UISETP.GE.AND UP0, UPT, UR40, 0x1, UPT ;  /* 0x000000012800788c */ /* 0x000fe8000bf06270 */
[----:B------:R-:W-:Y:S01]  /*5160*/  PRMT R0, RZ, 0x654, R0 ;  /* 0x00000654ff007816 */ /* 0x000fe20000000000 */
[----:B------:R-:W-:Y:S01]  /*5170*/  @!PT LDS RZ, [RZ] ;  /* 0x00000000fffff984 */ /* 0x000fe20000000800 */
[----:B------:R-:W-:Y:S01]  /*5180*/  @!PT LDS RZ, [RZ] ;  /* 0x00000000fffff984 */ /* 0x000fe20000000800 */
[----:B------:R-:W-:Y:S01]  /*5190*/  @!PT LDS RZ, [RZ] ;  /* 0x00000000fffff984 */ /* 0x000fe20000000800 */
[----:B------:R-:W-:Y:S01]  /*51a0*/  @!PT LDS RZ, [RZ] ;  /* 0x00000000fffff984 */ /* 0x000fe20000000800 */
[----:B------:R1:W-:Y:S06]  /*51b0*/  MEMBAR.ALL.CTA ;  /* 0x0000000000007992 */ /* 0x0003ec0000008000 */
[----:B-1----:R-:W1:Y:S02]  /*51c0*/  FENCE.VIEW.ASYNC.S ;  /* 0x00000000000073c6 */ /* 0x002e640000000000 */
[----:B-1----:R1:W-:Y:S01]  /*51d0*/  SYNCS.ARRIVE.TRANS64.RED.A1T0 RZ, [R0+URZ], RZ ;  /* 0x000000ff00ff79a7 */ /* 0x0023e200081004ff */
[----:B--2---:R-:W-:Y:S11]  /*51e0*/  LOP3.LUT P0, RZ, R6, 0x1, RZ, 0xc0, !PT ;  /* 0x0000000106ff7812 */ /* 0x004ff6000780c0ff */
[----:B------:R-:W-:Y:S02]  /*51f0*/  @!UPT UIADD3 URZ, UPT, UPT, URZ, URZ, URZ ;  /* 0x000000fffffff290 */ /* 0x000fe4000fffe0ff */
[----:B------:R-:W-:Y:S01]  /*5200*/  VOTEU.ANY UP1, P0 ;  /* 0x0000000000ff7886 */ /* 0x000fe20000020100 */
[----:B------:R-:W-:Y:S01]  /*5210*/  PLOP3.LUT P0, PT, PT, PT, UP1, 0x80, 0x8 ;  /* 0x000000000008781c */ /* 0x000fe20003f0f018 */
[----:B------:R-:W-:Y:S06]  /*5220*/  UP2UR UR4, UPR, URZ, 0x2 ;  /* 0x00000002ff047883 */ /* 0x000fec0008000000 */
[----:B------:R-:W-:Y:S06]  /*5230*/  IMAD.U32 R60, RZ, RZ, UR4 ;  /* 0x00000004ff3c7e24 */ /* 0x000fec000f8e00ff */
[----:B------:R-:W-:Y:S02]  /*5240*/  @P0 SHF.R.U32.HI R2, RZ, 0x10, R5 ;  /* 0x00000010ff020819 */ /* 0x000fe40000011605 */
[----:B------:R-:W-:Y:S02]  /*5250*/  @P0 MOV R3, R4 ;  /* 0x0000000400030202 */ /* 0x000fe40000000f00 */
[----:B------:R-:W-:Y:S02]  /*5260*/  @P0 R2UR UR4, R2 ;  /* 0x00000000020402ca */ /* 0x000fe400000e0000 */
[----:B------:R-:W-:Y:S02]  /*5270*/  @P0 LOP3.LUT R4, R5, 0xffff, RZ, 0xc0, !PT ;  /* 0x0000ffff05040812 */ /* 0x000fe400078ec0ff */
[----:B------:R-:W-:Y:S02]  /*5280*/  @P0 R2UR UR6, R3 ;  /* 0x00000000030602ca */ /* 0x000fe400000e0000 */
[----:B------:R-:W-:Y:S07]  /*5290*/  @P0 R2UR UR5, R4 ;  /* 0x00000000040502ca */ /* 0x000fee00000e0000 */
[----:B------:R-:W-:Y:S02]  /*52a0*/  @UP1 UMOV UR7, UR4 ;  /* 0x0000000400071c82 */ /* 0x000fe40008000000 */
[----:B------:R-:W-:Y:S02]  /*52b0*/  IMAD.U32 R58, RZ, RZ, UR7 ;  /* 0x00000007ff3a7e24 */ /* 0x000fe4000f8e00ff */
[----:B------:R-:W-:Y:S02]  /*52c0*/  @UP1 UMOV UR38, UR6 ;  /* 0x0000000600261c82 */ /* 0x000fe40008000000 */
[----:B------:R-:W-:Y:S01]  /*52d0*/  @UP1 UMOV UR37, UR5 ;  /* 0x0000000500251c82 */ /* 0x000fe20008000000 */
[----:B-1----:R-:W-:Y:S05]  /*52e0*/  BRA.U !UP0, `(.L_x_88) ;  /* 0x0000000108cc7547 */ /* 0x002fea000b800000 */
[----:B------:R-:W1:Y:S01]  /*52f0*/  LDCU UR12, c[0x0][0xb20] ;  /* 0x00016400ff0c77ac */ /* 0x000e620008000800 */
[----:B------:R-:W-:Y:S02]  /*5300*/  UIMAD.WIDE.U32 UR4, UR62, UR59, URZ ;  /* 0x0000003b3e0472a5 */ /* 0x000fe4000f8e00ff */
[----:B------:R-:W-:Y:S02]  /*5310*/  UIMAD.WIDE.U32 UR6, UR63, UR56, URZ ;  /* 0x000000383f0672a5 */ /* 0x000fe4000f8e00ff */
[----:B------:R-:W-:Y:S02]  /*5320*/  UISETP.NE.AND UP0, UPT, UR58, 0x1, UPT ;  /* 0x000000013a00788c */ /* 0x000fe4000bf05270 */
[----:B------:R-:W-:Y:S02]  /*5330*/  UIMAD.WIDE.U32 UR8, UR37, UR59, URZ ;  /* 0x0000003b250872a5 */ /* 0x000fe4000f8e00ff */
[----:B------:R-:W-:Y:S02]  /*5340*/  UIMAD.WIDE.U32 UR10, UR38, UR56, URZ ;  /* 0x00000038260a72a5 */ /* 0x000fe4000f8e00ff */
[----:B------:R-:W-:Y:S02]  /*5350*/  UISETP.NE.AND UP1, UPT, UR41, 0x1, UPT ;  /* 0x000000012900788c */ /* 0x000fe4000bf25270 */
[----:B------:R-:W-:Y:S01]  /*5360*/  UISETP.NE.AND UP2, UPT, UR40, 0x1, UPT ;  /* 0x000000012800788c */ /* 0x000fe2000bf45270 */
[----:B------:R-:W-:Y:S02]  /*5370*/  UMOV UR4, UR5 ;  /* 0x0000000500047c82 */ /* 0x000fe40008000000 */
[----:B-1----:R-:W-:Y:S03]  /*5380*/  USHF.R.U32.HI UR5, URZ, UR12, UR4 ;  /* 0x0000000cff057299 */ /* 0x002fe60008011604 */
[----:B------:R-:W-:Y:S02]  /*5390*/  UMOV UR4, UR7 ;  /* 0x0000000700047c82 */ /* 0x000fe40008000000 */
[----:B------:R-:W-:Y:S02]  /*53a0*/  USHF.R.U32.HI UR7, URZ, UR57, UR4 ;  /* 0x00000039ff077299 */ /* 0x000fe40008011604 */
[----:B------:R-:W-:Y:S02]  /*53b0*/  USEL UR4, UR62, UR5, !UP0 ;  /* 0x000000053e047287 */ /* 0x000fe4000c000000 */
[----:B------:R-:W-:Y:S01]  /*53c0*/  USEL UR7, UR63, UR7, !UP1 ;  /* 0x000000073f077287 */ /* 0x000fe2000c800000 */
[----:B------:R-:W-:Y:S01]  /*53d0*/  UMOV UR5, UR9 ;  /* 0x0000000900057c82 */ /* 0x000fe20008000000 */
[----:B------:R-:W-:Y:S02]  /*53e0*/  UIMAD.WIDE.U32 UR8, UR4, UR42, URZ ;  /* 0x0000002a040872a5 */ /* 0x000fe4000f8e00ff */
[----:B------:R-:W-:Y:S03]  /*53f0*/  USHF.R.U32.HI UR6, URZ, UR12, UR5 ;  /* 0x0000000cff067299 */ /* 0x000fe60008011605 */
[----:B------:R-:W-:Y:S01]  /*5400*/  UMOV UR5, UR11 ;  /* 0x0000000b00057c82 */ /* 0x000fe20008000000 */
[----:B------:R-:W-:Y:S02]  /*5410*/  UIMAD.WIDE.U32 UR10, UR7, UR42, URZ ;  /* 0x0000002a070a72a5 */ /* 0x000fe4000f8e00ff */
[----:B------:R-:W-:Y:S02]  /*5420*/  USHF.R.U32.HI UR12, URZ, UR57, UR5 ;  /* 0x00000039ff0c7299 */ /* 0x000fe40008011605 */
[----:B------:R-:W-:Y:S01]  /*5430*/  USEL UR6, UR37, UR6, !UP0 ;  /* 0x0000000625067287 */ /* 0x000fe2000c000000 */
[----:B------:R-:W-:Y:S02]  /*5440*/  UMOV UR5, UR9 ;  /* 0x0000000900057c82 */ /* 0x000fe40008000000 */
[----:B------:R-:W-:Y:S01]  /*5450*/  UMOV UR10, UR11 ;  /* 0x0000000b000a7c82 */ /* 0x000fe20008000000 */
[----:B------:R-:W-:Y:S02]  /*5460*/  @UP2 USHF.R.U32.HI UR4, URZ, UR43, UR5 ;  /* 0x0000002bff042299 */ /* 0x000fe40008011605 */
[----:B------:R-:W-:Y:S02]  /*5470*/  @UP2 USHF.R.U32.HI UR7, URZ, UR43, UR10 ;  /* 0x0000002bff072299 */ /* 0x000fe4000801160a */
[----:B------:R-:W-:Y:S02]  /*5480*/  UIMAD UR4, UR40, UR4, URZ ;  /* 0x00000004280472a4 */ /* 0x000fe4000f8e02ff */
[----:B------:R-:W-:Y:S02]  /*5490*/  UIMAD.WIDE.U32 UR10, UR6, UR42, URZ ;  /* 0x0000002a060a72a5 */ /* 0x000fe4000f8e00ff */
[----:B------:R-:W-:Y:S02]  /*54a0*/  USEL UR5, UR38, UR12, !UP1 ;  /* 0x0000000c26057287 */ /* 0x000fe4000c800000 */
[----:B------:R-:W-:Y:S02]  /*54b0*/  UIMAD UR8, UR40, UR7, URZ ;  /* 0x00000007280872a4 */ /* 0x000fe4000f8e02ff */
[----:B------:R-:W-:Y:S03]  /*54c0*/  UISETP.GE.AND UP0, UPT, UR6, UR4, UPT ;  /* 0x000000040600728c */ /* 0x000fe6000bf06270 */
[----:B------:R-:W-:Y:S01]  /*54d0*/  UMOV UR4, UR11 ;  /* 0x0000000b00047c82 */ /* 0x000fe20008000000 */
[----:B------:R-:W-:Y:S02]  /*54e0*/  UISETP.GE.OR UP0, UPT, UR5, UR8, UP0 ;  /* 0x000000080500728c */ /* 0x000fe40008706670 */
[----:B------:R-:W-:Y:S02]  /*54f0*/  USHF.R.U32.HI UR4, URZ, UR43, UR4 ;  /* 0x0000002bff047299 */ /* 0x000fe40008011604 */
[----:B------:R-:W-:Y:S02]  /*5500*/  UIMAD.WIDE.U32 UR8, UR5, UR42, URZ ;  /* 0x0000002a050872a5 */ /* 0x000fe4000f8e00ff */
[----:B------:R-:W-:Y:S02]  /*5510*/  USEL UR11, UR6, UR4, !UP2 ;  /* 0x00000004060b7287 */ /* 0x000fe4000d000000 */
[----:B------:R-:W-:Y:S02]  /*5520*/  UIADD3 UR8, UPT, UPT, -UR5, URZ, URZ ;  /* 0x000000ff05087290 */ /* 0x000fe4000fffe1ff */
[----:B------:R-:W-:Y:S01]  /*5530*/  UIADD3 UR10, UPT, UPT, -UR11, URZ, URZ ;  /* 0x000000ff0b0a7290 */ /* 0x000fe2000fffe1ff */
[----:B------:R-:W-:Y:S01]  /*5540*/  @!UP0 UMOV UR4, UR9 ;  /* 0x0000000900048c82 */ /* 0x000fe20008000000 */
[----:B------:R-:W-:Y:S02]  /*5550*/  UIADD3 UR9, UPT, UPT, -UR6, URZ, URZ ;  /* 0x000000ff06097290 */ /* 0x000fe4000fffe1ff */
[----:B------:R-:W-:Y:S02]  /*5560*/  @!UP0 USHF.R.U32.HI UR4, URZ, UR43, UR4 ;  /* 0x0000002bff048299 */ /* 0x000fe40008011604 */
[----:B------:R-:W-:Y:S02]  /*5570*/  UIMAD UR10, UR40, UR10, UR6 ;  /* 0x0000000a280a72a4 */ /* 0x000fe4000f8e0206 */
[----:B------:R-:W-:Y:S04]  /*5580*/  @!UP0 USEL UR4, UR5, UR4, !UP2 ;  /* 0x0000000405048287 */ /* 0x000fe8000d000000 */
[----:B------:R-:W-:Y:S02]  /*5590*/  @!UP0 UIMAD UR10, UR7, UR10, UR4 ;  /* 0x0000000a070a82a4 */ /* 0x000fe4000f8e0204 */
[----:B------:R-:W-:Y:S02]  /*55a0*/  @!UP0 UIADD3 UR11, UPT, UPT, UR11, -UR4, URZ ;  /* 0x800000040b0b8290 */ /* 0x000fe4000fffe0ff */
[----:B------:R-:W-:Y:S02]  /*55b0*/  UIMAD UR7, UR41, UR8, UR38 ;  /* 0x00000008290772a4 */ /* 0x000fe4000f8e0226 */
[----:B------:R-:W-:Y:S02]  /*55c0*/  @!UP0 UIMAD UR6, UR11, UR40, UR5 ;  /* 0x000000280b0682a4 */ /* 0x000fe4000f8e0205 */
[----:B------:R-:W-:Y:S01]  /*55d0*/  UIMAD UR4, UR58, UR9, UR37 ;  /* 0x000000093a0472a4 */ /* 0x000fe2000f8e0225 */
[----:B------:R-:W-:Y:S02]  /*55e0*/  @!UP0 UMOV UR5, UR10 ;  /* 0x0000000a00058c82 */ /* 0x000fe40008000000 */
[----:B------:R-:W-:Y:S02]  /*55f0*/  UIMAD UR38, UR5, UR41, UR7 ;  /* 0x00000029052672a4 */ /* 0x000fe4000f8e0207 */
[----:B------:R-:W-:Y:S11]  /*5600*/  UIMAD UR37, UR6, UR58, UR4 ;  /* 0x0000003a062572a4 */ /* 0x000ff6000f8e0204 */
[----:B------:R-:W-:Y:S01]  /*5610*/  @!UPT UIADD3 URZ, UPT, UPT, URZ, URZ, URZ ;  /* 0x000000fffffff290 */ /* 0x000fe2000fffe0ff */
.L_x_88:
[----:B------:R-:W-:Y:S01]  /*5620*/  UISETP.NE.AND UP0, UPT, UR39, 0x1, UPT ;  /* 0x000000012700788c */ /* 0x000fe2000bf05270 */
[----:B------:R-:W-:Y:S01]  /*5630*/  R2UR UR11, R59 ;  /* 0x000000003b0b72ca */ /* 0x000fe200000e0000 */
[----:B------:R-:W-:Y:S01]  /*5640*/  USHF.L.U32 UR50, UR26, 0x6, URZ ;  /* 0x000000061a327899 */ /* 0x000fe200080006ff */
[----:B------:R-:W-:Y:S01]  /*5650*/  IADD3 R51, PT, PT, R51, 0x1, RZ ;  /* 0x0000000133337810 */ /* 0x000fe20007ffe0ff */
[----:B------:R-:W-:Y:S07]  /*5660*/  USHF.L.U32 UR49, UR30, 0x6, URZ ;  /* 0x000000061e317899 */ /* 0x000fee00080006ff */
[----:B------:R-:W1:Y:S01]  /*5670*/  @!UP0 LDCU.128 UR12, c[0x0][0xb10] ;  /* 0x00016200ff0c87ac */ /* 0x000e620008000c00 */
[----:B------:R-:W2:Y:S01]  /*5680*/  @!UP0 LDCU UR5, c[0x0][0xb0c] ;  /* 0x00016180ff0587ac */ /* 0x000ea20008000800 */
[----:B------:R-:W3:Y:S01]  /*5690*/  @!UP0 LDCU UR10, c[0x0][0xb20] ;  /* 0x00016400ff0a87ac */ /* 0x000ee20008000800 */
[----:B-1----:R-:W-:Y:S02]  /*56a0*/  UIMAD.WIDE.U32 UR8, UR38, UR12, URZ ;  /* 0x0000000c260872a5 */ /* 0x002fe4000f8e00ff */
[----:B------:R-:W-:Y:S02]  /*56b0*/  UIMAD.WIDE.U32 UR6, UR37, UR15, URZ ;  /* 0x0000000f250672a5 */ /* 0x000fe4000f8e00ff */
[----:B------:R-:W-:Y:S03]  /*56c0*/  @!UP0 UISETP.NE.AND UP1, UPT, UR14, 0x1, UPT ;  /* 0x000000010e00888c */ /* 0x000fe6000bf25270 */
[----:B------:R-:W-:Y:S01]  /*56d0*/  @!UP0 UMOV UR4, UR9 ;  /* 0x0000000900048c82 */ /* 0x000fe20008000000 */
[----:B--2---:R-:W-:Y:S02]  /*56e0*/  @!UP0 UISETP.NE.AND UP2, UPT, UR5, 0x1, UPT ;  /* 0x000000010500888c */ /* 0x004fe4000bf45270 */
[----:B------:R-:W-:Y:S01]  /*56f0*/  @!UP0 USHF.R.U32.HI UR4, URZ, UR13, UR4 ;  /* 0x0000000dff048299 */ /* 0x000fe20008011604 */
[----:B------:R-:W-:Y:S02]  /*5700*/  @!UP0 UMOV UR6, UR7 ;  /* 0x0000000700068c82 */ /* 0x000fe40008000000 */
[----:B---3--:R-:W-:Y:S02]  /*5710*/  @!UP0 USHF.R.U32.HI UR6, URZ, UR10, UR6 ;  /* 0x0000000aff068299 */ /* 0x008fe40008011606 */
[----:B------:R-:W-:Y:S02]  /*5720*/  @!UP0 USEL UR7, UR38, UR4, !UP2 ;  /* 0x0000000426078287 */ /* 0x000fe4000d000000 */
[----:B------:R-:W-:Y:S04]  /*5730*/  @!UP0 USEL UR6, UR37, UR6, !UP1 ;  /* 0x0000000625068287 */ /* 0x000fe8000c800000 */
[----:B------:R-:W-:Y:S02]  /*5740*/  @!UP0 UIADD3 UR4, UPT, UPT, -UR7, UR6, URZ ;  /* 0x0000000607048290 */ /* 0x000fe4000fffe1ff */
[----:B------:R-:W-:Y:S02]  /*5750*/  @!UP0 UIADD3 UR6, UPT, UPT, UR7, -UR6, URZ ;  /* 0x8000000607068290 */ /* 0x000fe4000fffe0ff */
[----:B------:R-:W-:Y:S02]  /*5760*/  @!UP0 UIMAD UR38, UR4, UR5, UR38 ;  /* 0x00000005042682a4 */ /* 0x000fe4000f8e0226 */
[----:B------:R-:W-:Y:S02]  /*5770*/  @!UP0 UIMAD UR37, UR6, UR14, UR37 ;  /* 0x0000000e062582a4 */ /* 0x000fe4000f8e0225 */
[----:B------:R-:W-:Y:S09]  /*5780*/  ULOP3.LUT UP0, URZ, UR11, 0x1b0, URZ, 0xc0, !UPT ;  /* 0x000001b00bff7892 */ /* 0x000ff2000f80c0ff */
[----:B------:R-:W-:Y:S05]  /*5790*/  BRA.U !UP0, `(.L_x_89) ;  /* 0x00000001087c7547 */ /* 0x000fea000b800000 */
[----:B------:R-:W1:Y:S01]  /*57a0*/  LDCU.64 UR8, c[0x4][0x80] ;  /* 0x01001000ff0877ac */ /* 0x000e620008000a00 */
[----:B------:R-:W-:Y:S01]  /*57b0*/  MOV R2, 0x0 ;  /* 0x0000000000027802 */ /* 0x000fe20000000f00 */
[----:B------:R-:W-:Y:S02]  /*57c0*/  HFMA2 R12, -RZ, RZ, 0, 5.9604644775390625e-08 ;  /* 0x00000001ff0c7431 */ /* 0x000fe400000001ff */
[----:B------:R-:W-:Y:S01]  /*57d0*/  IMAD.MOV.U32 R8, RZ, RZ, 0x70 ;  /* 0x00000070ff087424 */ /* 0x000fe200078e00ff */
[----:B------:R2:W3:Y:S01]  /*57e0*/  LDC.64 R14, c[0x4][R2] ;  /* 0x01000000020e7b82 */ /* 0x0004e20000000a00 */
[----:B------:R-:W4:Y:S01]  /*57f0*/  LDCU.64 UR6, c[0x4][0x88] ;  /* 0x01001100ff0677ac */ /* 0x000f220008000a00 */
[----:B------:R-:W-:Y:S01]  /*5800*/  IMAD.MOV.U32 R13, RZ, RZ, RZ ;  /* 0x000000ffff0d7224 */ /* 0x000fe200078e00ff */
[----:B------:R-:W2:Y:S01]  /*5810*/  LDCU.64 UR4, c[0x4][0x8] ;  /* 0x01000100ff0477ac */ /* 0x000ea20008000a00 */
[----:B-1----:R-:W-:Y:S01]  /*5820*/  MOV R5, UR9 ;  /* 0x0000000900057c02 */ /* 0x002fe20008000f00 */
[----:B------:R-:W-:Y:S01]  /*5830*/  IMAD.U32 R4, RZ, RZ, UR8 ;  /* 0x00000008ff047e24 */ /* 0x000fe2000f8e00ff */
[----:B----4-:R-:W-:Y:S01]  /*5840*/  MOV R7, UR7 ;  /* 0x0000000700077c02 */ /* 0x010fe20008000f00 */
[----:B------:R-:W-:Y:S01]  /*5850*/  IMAD.U32 R6, RZ, RZ, UR6 ;  /* 0x00000006ff067e24 */ /* 0x000fe2000f8e00ff */
[----:B--2---:R-:W-:Y:S01]  /*5860*/  MOV R11, UR5 ;  /* 0x00000005000b7c02 */ /* 0x004fe20008000f00 */
[----:B------:R-:W-:Y:S02]  /*5870*/  IMAD.U32 R10, RZ, RZ, UR4 ;  /* 0x00000004ff0a7e24 */ /* 0x000fe4000f8e00ff */
[----:B------:R-:W-:Y:S07]  /*5880*/  LEPC R20, `(.L_x_90) ;  /* 0x000000001014794e */ /* 0x000fee0000000000 */
[----:B---3-5:R-:W-:Y:S05]  /*5890*/  CALL.ABS.NOINC R14 ;  /* 0x000000000e007343 */ /* 0x028fea0003c00000 */
.L_x_90:
[----:B------:R-:W1:Y:S01]  /*58a0*/  LDCU.64 UR8, c[0x4][0x80] ;  /* 0x01001000ff0877ac */ /* 0x000e620008000a00 */
[----:B------:R-:W2:Y:S01]  /*58b0*/  LDC.64 R2, c[0x4][R2] ;  /* 0x0100000002027b82 */ /* 0x000ea20000000a00 */
[----:B------:R-:W-:Y:S02]  /*58c0*/  HFMA2 R12, -RZ, RZ, 0, 5.9604644775390625e-08 ;  /* 0x00000001ff0c7431 */ /* 0x000fe400000001ff */
[----:B------:R-:W-:Y:S02]  /*58d0*/  IMAD.MOV.U32 R8, RZ, RZ, 0x70 ;  /* 0x00000070ff087424 */ /* 0x000fe400078e00ff */
[----:B------:R-:W-:Y:S01]  /*58e0*/  IMAD.MOV.U32 R13, RZ, RZ, RZ ;  /* 0x000000ffff0d7224 */ /* 0x000fe200078e00ff */
[----:B------:R-:W3:Y:S01]  /*58f0*/  LDCU.64 UR6, c[0x4][0x88] ;  /* 0x01001100ff0677ac */ /* 0x000ee20008000a00 */
[----:B------:R-:W4:Y:S01]  /*5900*/  LDCU.64 UR4, c[0x4][0x8] ;  /* 0x01000100ff0477ac */ /* 0x000f220008000a00 */
[----:B-1----:R-:W-:Y:S02]  /*5910*/  MOV R4, UR8 ;  /* 0x0000000800047c02 */ /* 0x002fe40008000f00 */
[----:B------:R-:W-:Y:S02]  /*5920*/  MOV R5, UR9 ;  /* 0x0000000900057c02 */ /* 0x000fe40008000f00 */
[----:B---3--:R-:W-:Y:S01]  /*5930*/  MOV R7, UR7 ;  /* 0x0000000700077c02 */ /* 0x008fe20008000f00 */
[----:B------:R-:W-:Y:S01]  /*5940*/  IMAD.U32 R6, RZ, RZ, UR6 ;  /* 0x00000006ff067e24 */ /* 0x000fe2000f8e00ff */
[----:B----4-:R-:W-:Y:S01]  /*5950*/  MOV R11, UR5 ;  /* 0x00000005000b7c02 */ /* 0x010fe20008000f00 */
[----:B------:R-:W-:Y:S02]  /*5960*/  IMAD.U32 R10, RZ, RZ, UR4 ;  /* 0x00000004ff0a7e24 */ /* 0x000fe4000f8e00ff */
[----:B------:R-:W-:Y:S07]  /*5970*/  LEPC R20, `(.L_x_89) ;  /* 0x000000001014794e */ /* 0x000fee0000000000 */
[----:B--2---:R-:W-:Y:S05]  /*5980*/  CALL.ABS.NOINC R2 ;  /* 0x0000000002007343 */ /* 0x004fea0003c00000 */
.L_x_89:
[----:B------:R-:W-:Y:S02]  /*5990*/  R2UR UR6, R49 ;  /* 0x00000000310672ca */ /* 0x000fe400000e0000 */
[----:B------:R-:W-:Y:S02]  /*59a0*/  R2UR UR5, R57 ;  /* 0x00000000390572ca */ /* 0x000fe400000e0000 */
[----:B------:R-:W-:Y:S02]  /*59b0*/  R2UR UR4, R56 ;  /* 0x00000000380472ca */ /* 0x000fe400000e0000 */
[----:B------:R-:W-:Y:S02]  /*59c0*/  ISETP.NE.U32.AND P4, PT, R42, RZ, PT ;  /* 0x000000ff2a00720c */ /* 0x000fe40003f85070 */
[----:B------:R-:W-:Y:S02]  /*59d0*/  ISETP.NE.U32.AND P2, PT, RZ, UR60, PT ;  /* 0x0000003cff007c0c */ /* 0x000fe4000bf45070 */
[----:B------:R-:W-:Y:S02]  /*59e0*/  ISETP.NE.AND.EX P4, PT, R43, RZ, PT, P4 ;  /* 0x000000ff2b00720c */ /* 0x000fe40003f85340 */
[----:B------:R-:W-:Y:S01]  /*59f0*/  ISETP.NE.AND.EX P2, PT, RZ, UR61, PT, P2 ;  /* 0x0000003dff007c0c */ /* 0x000fe2000bf45320 */
[----:B------:R-:W-:Y:S02]  /*5a00*/  UISETP.NE.AND UP2, UPT, UR6, URZ, UPT ;  /* 0x000000ff0600728c */ /* 0x000fe4000bf45270 */
[----:B------:R-:W-:Y:S04]  /*5a10*/  UISETP.NE.U32.AND UP0, UPT, UR5, URZ, UPT ;  /* 0x000000ff0500728c */ /* 0x000fe8000bf05070 */
[----:B------:R-:W-:Y:S01]  /*5a20*/  UISETP.NE.AND.EX UP1, UPT, UR4, URZ, UPT, UP0 ;  /* 0x000000ff0400728c */ /* 0x000fe2000bf25300 */
[----:B------:R-:W-:Y:S01]  /*5a30*/  PLOP3.LUT P1, PT, PT, PT, UP2, 0x80, 0x8 ;  /* 0x000000000008781c */ /* 0x000fe20003f2f028 */
[----:B------:R-:W-:Y:S03]  /*5a40*/  UPLOP3.LUT UP0, UPT, UPT, UPT, UPT, 0x40, 0x4 ;  /* 0x000000000004789c */ /* 0x000fe60003f0e870 */
[----:B------:R-:W-:Y:S06]  /*5a50*/  @UP2 UPLOP3.LUT UP0, UPT, UPT, UPT, UP1, 0x80, 0x8 ;  /* 0x000000000008289c */ /* 0x000fec0003f0f010 */
[----:B------:R-:W-:Y:S01]  /*5a60*/  PLOP3.LUT P0, PT, PT, PT, UP0, 0x80, 0x8 ;  /* 0x000000000008781c */ /* 0x000fe20003f0f008 */
[----:B------:R-:W-:Y:S01]  /*5a70*/  @!UPT UIADD3 URZ, UPT, UPT, URZ, URZ, URZ ;  /* 0x000000fffffff290 */ /* 0x000fe2000fffe0ff */
[----:B------:R-:W-:Y:S11]  /*5a80*/  BRA.U !UP1, `(.L_x_91) ;  /* 0x0000000109407547 */ /* 0x000ff6000b800000 */
[----:B------:R-:W-:Y:S01]  /*5a90*/  UISETP.NE.U32.AND UP0, UPT, UR60, URZ, UPT ;  /* 0x000000ff3c00728c */ /* 0x000fe2000bf05070 */
[----:B------:R-:W-:Y:S01]  /*5aa0*/  R2UR UR6, R57 ;  /* 0x00000000390672ca */ /* 0x000fe200000e0000 */
[----:B------:R-:W1:Y:S01]  /*5ab0*/  LDCU.64 UR8, c[0x0][0x358] ;  /* 0x00006b00ff0877ac */ /* 0x000e620008000a00 */
[----:B------:R-:W-:Y:S02]  /*5ac0*/  HFMA2 R45, -RZ, RZ, 0, 5.9604644775390625e-08 ;  /* 0x00000001ff2d7431 */ /* 0x000fe400000001ff */
[----:B------:R-:W-:Y:S01]  /*5ad0*/  IMAD.MOV.U32 R0, RZ, RZ, 0x1 ;  /* 0x00000001ff007424 */ /* 0x000fe200078e00ff */
[----:B------:R-:W-:Y:S06]  /*5ae0*/  UISETP.NE.AND.EX UP0, UPT, UR61, URZ, UPT, UP0 ;  /* 0x000000ff3d00728c */ /* 0x000fec000bf05300 */
[----:B------:R-:W-:Y:S05]  /*5af0*/  PLOP3.LUT P3, PT, PT, PT, UP0, 0x80, 0x8 ;  /* 0x000000000008781c */ /* 0x000fea0003f6f008 */
[----:B------:R-:W2:Y:S01]  /*5b00*/  @UP0 LDCU.64 UR4, c[0x0][0x888] ;  /* 0x00011100ff0407ac */ /* 0x000ea20008000a00 */
[----:B------:R-:W-:Y:S07]  /*5b10*/  @UP0 UIMAD UR6, UR36, UR6, URZ ;  /* 0x00000006240602a4 */ /* 0x000fee000f8e02ff */
[----:B------:R-:W-:Y:S01]  /*5b20*/  @!P3 PRMT R45, R0, 0x7610, R45 ;  /* 0x00007610002db816 */ /* 0x000fe2000000002d */
[----:B--2---:R-:W-:Y:S06]  /*5b30*/  @UP0 UIMAD.WIDE UR4, UR6, 0x4, UR4 ;  /* 0x00000004060408a5 */ /* 0x004fec000f8e0204 */
[----:B-----5:R-:W-:Y:S02]  /*5b40*/  IMAD.U32 R26, RZ, RZ, UR4 ;  /* 0x00000004ff1a7e24 */ /* 0x020fe4000f8e00ff */
[----:B------:R-:W-:Y:S03]  /*5b50*/  IMAD.U32 R27, RZ, RZ, UR5 ;  /* 0x00000005ff1b7e24 */ /* 0x000fe6000f8e00ff */
[----:B------:R-:W2:Y:S02]  /*5b60*/  @!UP0 LDCU UR4, c[0x0][0x880] ;  /* 0x00011000ff0487ac */ /* 0x000ea40008000800 */
[----:B-1----:R1:W5:Y:S02]  /*5b70*/  @P3 LDG.E R26, desc[UR8][R26.64] ;  /* 0x000000081a1a3981 */ /* 0x002364000c1e1900 */
[----:B-12---:R-:W-:Y:S02]  /*5b80*/  @!P3 MOV R26, UR4 ;  /* 0x00000004001abc02 */ /* 0x006fe40008000f00 */
.L_x_91:
[----:B------:R-:W-:Y:S05]  /*5b90*/  @!P4 BRA `(.L_x_92) ;  /* 0x000000000024c947 */ /* 0x000fea0003800000 */
[----:B------:R-:W-:Y:S01]  /*5ba0*/  ISETP.NE.U32.AND P3, PT, R40, RZ, PT ;  /* 0x000000ff2800720c */ /* 0x000fe20003f65070 */
[----:B------:R-:W1:Y:S03]  /*5bb0*/  LDCU.64 UR4, c[0x0][0x358] ;  /* 0x00006b00ff0477ac */ /* 0x000e660008000a00 */
[----:B------:R-:W-:Y:S11]  /*5bc0*/  ISETP.NE.AND.EX P3, PT, R41, RZ, PT, P3 ;  /* 0x000000ff2900720c */ /* 0x000ff60003f65330 */
[----:B------:R-:W-:Y:S02]  /*5bd0*/  @!UPT UIADD3 URZ, UPT, UPT, URZ, URZ, URZ ;  /* 0x000000fffffff290 */ /* 0x000fe4000fffe0ff */
[----:B------:R-:W2:Y:S01]  /*5be0*/  @P3 LDC.64 R2, c[0x0][0x8a8] ;  /* 0x00022a00ff023b82 */ /* 0x000ea20000000a00 */
[----:B------:R-:W-:Y:S04]  /*5bf0*/  @P3 IMAD R0, R42, UR36, RZ ;  /* 0x000000242a003c24 */ /* 0x000fe8000f8e02ff */
[----:B--2---:R-:W-:Y:S05]  /*5c00*/  @P3 IMAD.WIDE R2, R0, 0x4, R2 ;  /* 0x0000000400023825 */ /* 0x004fea00078e0202 */
[----:B-1---5:R1:W5:Y:S02]  /*5c10*/  @P3 LDG.E R24, desc[UR4][R2.64] ;  /* 0x0000000402183981 */ /* 0x022364000c1e1900 */
[----:B-1----:R-:W2:Y:S02]  /*5c20*/  @!P3 LDC R24, c[0x0][0x8a0] ;  /* 0x00022800ff18bb82 */ /* 0x002ea40000000800 */
.L_x_92:
[----:B-----5:R-:W-:Y:S01]  /*5c30*/  FSETP.NEU.AND P3, PT, R26, RZ, PT ;  /* 0x000000ff1a00720b */ /* 0x020fe20003f6d000 */
[----:B------:R-:W-:Y:S01]  /*5c40*/  IMAD.U32 R2, RZ, RZ, UR46 ;  /* 0x0000002eff027e24 */ /* 0x000fe2000f8e00ff */
[----:B------:R-:W-:Y:S01]  /*5c50*/  SEL R5, RZ, 0xffffffff, P2 ;  /* 0xffffffffff057807 */ /* 0x000fe20001000000 */
[----:B------:R-:W-:Y:S01]  /*5c60*/  ULOP3.LUT UR4, UR55, 0x1, URZ, 0x3c, !UPT ;  /* 0x0000000137047892 */ /* 0x000fe2000f8e3cff */
[----:B------:R-:W-:Y:S01]  /*5c70*/  @P1 LOP3.LUT P2, RZ, R45, 0xff, RZ, 0xc0, !PT ;  /* 0x000000ff2dff1812 */ /* 0x000fe2000784c0ff */
[----:B------:R-:W-:Y:S01]  /*5c80*/  BSSY B1, `(.L_x_93) ;  /* 0x000003d000017945 */ /* 0x000fe20003800000 */
[----:B------:R-:W-:Y:S01]  /*5c90*/  @P1 SEL R0, RZ, 0xffffffff, P3 ;  /* 0xffffffffff001807 */ /* 0x000fe20001800000 */
[----:B------:R-:W-:Y:S01]  /*5ca0*/  IMAD.MOV.U32 R65, RZ, RZ, 0x1 ;  /* 0x00000001ff417424 */ /* 0x000fe200078e00ff */
[----:B------:R-:W-:Y:S01]  /*5cb0*/  LEA R2, R2, UR44, 0x3 ;  /* 0x0000002c02027c11 */ /* 0x000fe2000f8e18ff */
[----:B------:R-:W-:Y:S01]  /*5cc0*/  IMAD.U32 R63, RZ, RZ, UR4 ;  /* 0x00000004ff3f7e24 */ /* 0x000fe2000f8e00ff */
[----:B------:R-:W-:Y:S01]  /*5cd0*/  @P0 SEL R0, R5, R0, !P2 ;  /* 0x0000000005000207 */ /* 0x000fe20005000000 */
[----:B------:R-:W-:Y:S01]  /*5ce0*/  IMAD.U32 R64, RZ, RZ, UR46 ;  /* 0x0000002eff407e24 */ /* 0x000fe2000f8e00ff */
[----:B------:R-:W-:Y:S02]  /*5cf0*/  LEA R27, R22, UR44, 0x3 ;  /* 0x0000002c161b7c11 */ /* 0x000fe4000f8e18ff */
[----:B------:R-:W-:Y:S02]  /*5d00*/  CS2R R38, SRZ ;  /* 0x0000000000267805 */ /* 0x000fe4000001ff00 */
[----:B------:R-:W-:Y:S02]  /*5d10*/  @P1 LOP3.LUT R0, R0, 0x1, RZ, 0xc0, !PT ;  /* 0x0000000100001812 */ /* 0x000fe400078ec0ff */
[----:B------:R-:W-:Y:S02]  /*5d20*/  CS2R R36, SRZ ;  /* 0x0000000000247805 */ /* 0x000fe4000001ff00 */
[----:B------:R-:W-:Y:S02]  /*5d30*/  SHF.L.U32 R3, R53, 0x1f, RZ ;  /* 0x0000001f35037819 */ /* 0x000fe400000006ff */
[----:B------:R-:W-:Y:S02]  /*5d40*/  CS2R R30, SRZ ;  /* 0x00000000001e7805 */ /* 0x000fe4000001ff00 */
[----:B------:R-:W-:Y:S02]  /*5d50*/  ISETP.NE.U32.OR P5, PT, R0, 0x1, !P1 ;  /* 0x000000010000780c */ /* 0x000fe40004fa5470 */
[----:B------:R-:W-:Y:S02]  /*5d60*/  CS2R R28, SRZ ;  /* 0x00000000001c7805 */ /* 0x000fe4000001ff00 */
[----:B------:R-:W-:Y:S02]  /*5d70*/  PLOP3.LUT P2, PT, PT, PT, UP1, 0x80, 0x8 ;  /* 0x000000000008781c */ /* 0x000fe40003f4f018 */
[----:B------:R-:W-:Y:S02]  /*5d80*/  LEA.HI R25, R22, R22, RZ, 0x1 ;  /* 0x0000001616197211 */ /* 0x000fe400078f08ff */
[----:B------:R-:W-:Y:S02]  /*5d90*/  LOP3.LUT P4, R50, R45, 0xff, RZ, 0xc0, !PT ;  /* 0x000000ff2d327812 */ /* 0x000fe4000788c0ff */
[----:B------:R-:W-:Y:S02]  /*5da0*/  SEL R4, RZ, 0xffffffff, P3 ;  /* 0xffffffffff047807 */ /* 0x000fe40001800000 */
[----:B------:R-:W-:Y:S02]  /*5db0*/  P2R R61, PR, RZ, 0x20 ;  /* 0x00000020ff3d7803 */ /* 0x000fe40000000000 */
[----:B------:R-:W-:Y:S03]  /*5dc0*/  @P5 SHF.L.U32 R0, R63, 0x1f, RZ ;  /* 0x0000001f3f005819 */ /* 0x000fe600000006ff */
[----:B------:R-:W-:Y:S01]  /*5dd0*/  @P2 SEL R4, R5, R4, !P4 ;  /* 0x0000000405042207 */ /* 0x000fe20006000000 */
[----:B------:R1:W3:Y:S03]  /*5de0*/  @P5 SYNCS.PHASECHK.TRANS64.TRYWAIT P1, [R2+URZ+0x40], R0 ;  /* 0x00004000020055a7 */ /* 0x0002e600080211ff */
[----:B------:R-:W-:Y:S04]  /*5df0*/  LOP3.LUT R4, R4, 0x1, RZ, 0xc0, !PT ;  /* 0x0000000104047812 */ /* 0x000fe800078ec0ff */
[----:B------:R-:W-:Y:S04]  /*5e00*/  ISETP.NE.U32.AND P2, PT, R4, 0x1, PT ;  /* 0x000000010400780c */ /* 0x000fe80003f45070 */
[----:B------:R-:W-:Y:S01]  /*5e10*/  P2R R66, PR, RZ, 0x4 ;  /* 0x00000004ff427803 */ /* 0x000fe20000000000 */
[----:B------:R4:W2:Y:S01]  /*5e20*/  SYNCS.PHASECHK.TRANS64.TRYWAIT P0, [R27+URZ+0xa0], R3 ;  /* 0x0000a0031b0075a7 */ /* 0x0008a200080011ff */
[C---:B-1----:R-:W-:Y:S01]  /*5e30*/  IMAD.SHL.U32 R0, R25.reuse, 0x20, RZ ;  /* 0x0000002019007824 */ /* 0x042fe200078e00ff */
[----:B------:R-:W-:Y:S04]  /*5e40*/  LOP3.LUT R25, R25, 0xffe, RZ, 0xc0, !PT ;  /* 0x00000ffe19197812 */ /* 0x000fe800078ec0ff */
[----:B------:R-:W-:Y:S01]  /*5e50*/  LOP3.LUT R0, R0, 0xffffffc0, RZ, 0xc0, !PT ;  /* 0xffffffc000007812 */ /* 0x000fe200078ec0ff */
[----:B------:R-:W-:Y:S04]  /*5e60*/  IMAD.IADD R25, R22, 0x1, -R25 ;  /* 0x0000000116197824 */ /* 0x000fe800078e0a19 */
[----:B------:R-:W-:Y:S04]  /*5e70*/  IMAD.IADD R0, R23, 0x1, R0 ;  /* 0x0000000117007824 */ /* 0x000fe800078e0200 */
[----:B------:R-:W-:Y:S01]  /*5e80*/  IMAD R25, R25, 0x100000, R0 ;  /* 0x0010000019197824 */ /* 0x000fe200078e0200 */
[----:B---3--:R-:W-:Y:S01]  /*5e90*/  @P5 SEL R65, RZ, 0x1, !P1 ;  /* 0x00000001ff415807 */ /* 0x008fe20004800000 */
[----:B----4-:R-:W-:Y:S06]  /*5ea0*/  @!P5 BRA `(.L_x_94) ;  /* 0x000000000068d947 */ /* 0x010fec0003800000 */
[----:B------:R-:W-:Y:S01]  /*5eb0*/  HFMA2 R31, -RZ, RZ, 0, 0 ;  /* 0x00000000ff1f7431 */ /* 0x000fe200000001ff */
[----:B------:R-:W-:Y:S01]  /*5ec0*/  ISETP.NE.AND P1, PT, R65, RZ, PT ;  /* 0x000000ff4100720c */ /* 0x000fe20003f25270 */
[----:B------:R-:W-:Y:S01]  /*5ed0*/  IMAD.U32 R0, RZ, RZ, UR46 ;  /* 0x0000002eff007e24 */ /* 0x000fe2000f8e00ff */
[----:B------:R-:W-:Y:S11]  /*5ee0*/  BSSY B0, `(.L_x_95) ;  /* 0x0000005000007945 */ /* 0x000ff60003800000 */
[----:B------:R-:W-:Y:S05]  /*5ef0*/  @P1 BRA `(.L_x_96) ;  /* 0x00000000000c1947 */ /* 0x000fea0003800000 */
[----:B------:R-:W-:Y:S04]  /*5f00*/  SHF.L.U32 R4, R63, 0x1f, RZ ;  /* 0x0000001f3f047819 */ /* 0x000fe800000006ff */
[----:B------:R-:W1:Y:S02]  /*5f10*/  SYNCS.PHASECHK.TRANS64.TRYWAIT P1, [R2+URZ+0x40], R4 ;  /* 0x00004004020075a7 */ /* 0x000e6400080211ff */
[----:B-1----:R-:W-:Y:S05]  /*5f20*/  @!P1 BRA `(.L_x_97) ;  /* 0x0000001c00b49947 */ /* 0x002fea0003800000 */
.L_x_96:
[----:B------:R-:W-:Y:S05]  /*5f30*/  BSYNC B0 ;  /* 0x0000000000007941 */ /* 0x000fea0003800000 */
.L_x_95:
[----:B------:R-:W-:Y:S01]  /*5f40*/  ISETP.NE.AND P1, PT, R66, RZ, PT ;  /* 0x000000ff4200720c */ /* 0x000fe20003f25270 */
[----:B------:R-:W-:Y:S01]  /*5f50*/  IMAD.MOV.U32 R30, RZ, RZ, RZ ;  /* 0x000000ffff1e7224 */ /* 0x000fe200078e00ff */
[----:B------:R-:W-:Y:S02]  /*5f60*/  CS2R R28, SRZ ;  /* 0x00000000001c7805 */ /* 0x000fe4000001ff00 */
[----:B------:R-:W-:Y:S02]  /*5f70*/  CS2R R38, SRZ ;  /* 0x0000000000267805 */ /* 0x000fe4000001ff00 */
[----:B------:R-:W-:Y:S07]  /*5f80*/  CS2R R36, SRZ ;  /* 0x0000000000247805 */ /* 0x000fee000001ff00 */
[----:B-1----:R-:W-:Y:S01]  /*5f90*/  @P1 IMAD R2, R0, 0x800, R44 ;  /* 0x0000080000021824 */ /* 0x002fe200078e022c */
[----:B------:R-:W-:Y:S05]  /*5fa0*/  @P1 WARPSYNC.ALL ;  /* 0x0000000000001948 */ /* 0x000fea0003800000 */
[----:B------:R-:W-:Y:S01]  /*5fb0*/  @P1 LEA R2, R2, UR44, 0x1 ;  /* 0x0000002c02021c11 */ /* 0x000fe2000f8e08ff */
[----:B------:R-:W-:Y:S04]  /*5fc0*/  UIADD3 UR4, UPT, UPT, UR46, 0x1, URZ ;  /* 0x000000012e047890 */ /* 0x000fe8000fffe0ff */
[----:B------:R1:W3:Y:S01]  /*5fd0*/  @P1 LDSM.16.M88.4 R28, [R2+0x200] ;  /* 0x00020000021c183b */ /* 0x0002e20000000200 */
[----:B------:R-:W-:Y:S01]  /*5fe0*/  UISETP.NE.AND UP0, UPT, UR4, 0x3, UPT ;  /* 0x000000030400788c */ /* 0x000fe2000bf05270 */
[----:B------:R-:W-:Y:S03]  /*5ff0*/  @P1 IMAD R0, R54, 0x2, R2 ;  /* 0x0000000236001824 */ /* 0x000fe600078e0202 */
[----:B------:R-:W-:Y:S02]  /*6000*/  USEL UR5, URZ, 0x1, UP0 ;  /* 0x00000001ff057887 */ /* 0x000fe40008000000 */
[----:B------:R1:W4:Y:S01]  /*6010*/  @P1 LDSM.16.M88.4 R36, [R0+0x200] ;  /* 0x000200000024183b */ /* 0x0003220000000200 */
[----:B------:R-:W-:Y:S03]  /*6020*/  USEL UR4, UR4, URZ, UP0 ;  /* 0x000000ff04047287 */ /* 0x000fe60008000000 */
[----:B------:R-:W-:Y:S03]  /*6030*/  LOP3.LUT R63, R63, UR5, RZ, 0x3c, !PT ;  /* 0x000000053f3f7c12 */ /* 0x000fe6000f8e3cff */
[----:B------:R-:W-:Y:S02]  /*6040*/  IMAD.U32 R64, RZ, RZ, UR4 ;  /* 0x00000004ff407e24 */ /* 0x000fe4000f8e00ff */
.L_x_94:
[----:B------:R-:W-:Y:S05]  /*6050*/  BSYNC B1 ;  /* 0x0000000000017941 */ /* 0x000fea0003800000 */
.L_x_93:
[----:B-1----:R-:W-:Y:S04]  /*6060*/  SHF.R.U32.HI R0, RZ, 0x15, R25 ;  /* 0x00000015ff007819 */ /* 0x002fe80000011619 */
[----:B------:R-:W-:Y:S01]  /*6070*/  LOP3.LUT P1, RZ, R0, 0x3, R46, 0x48, !PT ;  /* 0x0000000300ff7812 */ /* 0x000fe2000782482e */
[----:B------:R-:W-:Y:S01]  /*6080*/  @!UPT UIADD3 URZ, UPT, UPT, URZ, URZ, URZ ;  /* 0x000000fffffff290 */ /* 0x000fe2000fffe0ff */
[----:B--2---:R-:W-:Y:S11]  /*6090*/  @P0 BRA `(.L_x_98) ;  /* 0x0000000000080947 */ /* 0x004ff60003800000 */
[----:B------:R-:W1:Y:S02]  /*60a0*/  SYNCS.PHASECHK.TRANS64.TRYWAIT P0, [R27+URZ+0xa0], R3 ;  /* 0x0000a0031b0075a7 */ /* 0x000e6400080011ff */
[----:B-1----:R-:W-:Y:S05]  /*60b0*/  @!P0 BRA `(.L_x_99) ;  /* 0x0000001c00648947 */ /* 0x002fea0003800000 */
.L_x_98:
[----:B------:R-:W-:Y:S05]  /*60c0*/  @!P1 BRA `(.L_x_100) ;  /* 0x0000000000409947 */ /* 0x000fea0003800000 */
[----:B------:R-:W2:Y:S01]  /*60d0*/  LDCU.64 UR8, c[0x4][0x70] ;  /* 0x01000e00ff0877ac */ /* 0x000ea20008000a00 */
[----:B-1----:R-:W-:Y:S01]  /*60e0*/  MOV R3, 0x0 ;  /* 0x0000000000037802 */ /* 0x002fe20000000f00 */
[----:B------:R-:W-:Y:S02]  /*60f0*/  HFMA2 R12, -RZ, RZ, 0, 5.9604644775390625e-08 ;  /* 0x00000001ff0c7431 */ /* 0x000fe400000001ff */
[----:B------:R-:W-:Y:S02]  /*6100*/  IMAD.MOV.U32 R8, RZ, RZ, 0x192 ;  /* 0x00000192ff087424 */ /* 0x000fe400078e00ff */
[----:B------:R-:W-:Y:S01]  /*6110*/  IMAD.MOV.U32 R13, RZ, RZ, RZ ;  /* 0x000000ffff0d7224 */ /* 0x000fe200078e00ff */
[----:B------:R-:W1:Y:S01]  /*6120*/  LDCU.64 UR6, c[0x4][0x78] ;  /* 0x01000f00ff0677ac */ /* 0x000e620008000a00 */
[----:B------:R-:W3:Y:S01]  /*6130*/  LDC.64 R2, c[0x4][R3] ;  /* 0x0100000003027b82 */ /* 0x000ee20000000a00 */
[----:B------:R-:W5:Y:S01]  /*6140*/  LDCU.64 UR4, c[0x4][0x10] ;  /* 0x01000200ff0477ac */ /* 0x000f620008000a00 */
[----:B--2---:R-:W-:Y:S01]  /*6150*/  MOV R5, UR9 ;  /* 0x0000000900057c02 */ /* 0x004fe20008000f00 */
[----:B------:R-:W-:Y:S01]  /*6160*/  IMAD.U32 R4, RZ, RZ, UR8 ;  /* 0x00000008ff047e24 */ /* 0x000fe2000f8e00ff */
[----:B-1----:R-:W-:Y:S01]  /*6170*/  MOV R7, UR7 ;  /* 0x0000000700077c02 */ /* 0x002fe20008000f00 */
[----:B------:R-:W-:Y:S01]  /*6180*/  IMAD.U32 R6, RZ, RZ, UR6 ;  /* 0x00000006ff067e24 */ /* 0x000fe2000f8e00ff */
[----:B-----5:R-:W-:Y:S01]  /*6190*/  MOV R11, UR5 ;  /* 0x00000005000b7c02 */ /* 0x020fe20008000f00 */
[----:B------:R-:W-:Y:S02]  /*61a0*/  IMAD.U32 R10, RZ, RZ, UR4 ;  /* 0x00000004ff0a7e24 */ /* 0x000fe4000f8e00ff */
[----:B------:R-:W-:Y:S07]  /*61b0*/  LEPC R20, `(.L_x_100) ;  /* 0x000000001014794e */ /* 0x000fee0000000000 */
[----:B---34-:R-:W-:Y:S05]  /*61c0*/  CALL.ABS.NOINC R2 ;  /* 0x0000000002007343 */ /* 0x018fea0003c00000 */
.L_x_100:
[----:B-1-3--:R-:W-:Y:S01]  /*61d0*/  SHF.L.U32 R3, R28, 0x10, RZ ;  /* 0x000000101c037819 */ /* 0x00afe200000006ff */
[----:B------:R-:W-:Y:S05]  /*61e0*/  WARPSYNC.ALL ;  /* 0x0000000000007948 */ /* 0x000fea0003800000 */
[----:B------:R-:W-:Y:S01]  /*61f0*/  R2UR UR4, R25 ;  /* 0x00000000190472ca */ /* 0x000fe200000e0000 */
[----:B------:R-:W-:Y:S01]  /*6200*/  BSSY.RECONVERGENT B0, `(.L_x_101) ;  /* 0x0000051000007945 */ /* 0x000fe20003800200 */
[----:B------:R-:W-:Y:S02]  /*6210*/  SHF.L.U32 R20, R30, 0x10, RZ ;  /* 0x000000101e147819 */ /* 0x000fe400000006ff */
[----:B------:R-:W-:Y:S02]  /*6220*/  SHF.L.U32 R62, R54, 0x1, RZ ;  /* 0x00000001363e7819 */ /* 0x000fe400000006ff */
[----:B------:R-:W-:Y:S07]  /*6230*/  ISETP.NE.AND P0, PT, R55, RZ, PT ;  /* 0x000000ff3700720c */ /* 0x000fee0003f05270 */
[----:B------:R-:W1:Y:S02]  /*6240*/  LDTM.16dp256bit.x4 R4, tmem[UR4] ;  /* 0x00000004000479ee */ /* 0x000e640008120000 */
[----:B-1----:R-:W-:Y:S01]  /*6250*/  FMUL R0, R24, R4 ;  /* 0x0000000418007220 */ /* 0x002fe20000400000 */
[----:B------:R-:W-:Y:S01]  /*6260*/  LOP3.LUT R4, R28, 0xffff0000, RZ, 0xc0, !PT ;  /* 0xffff00001c047812 */ /* 0x000fe200078ec0ff */
[----:B------:R-:W-:Y:S01]  /*6270*/  FMUL R2, R24, R5 ;  /* 0x0000000518027220 */ /* 0x000fe20000400000 */
[C---:B------:R-:W-:Y:S01]  /*6280*/  SHF.L.U32 R5, R29.reuse, 0x10, RZ ;  /* 0x000000101d057819 */ /* 0x040fe200000006ff */
[----:B------:R-:W-:Y:S01]  /*6290*/  FFMA R0, R26, R3, R0 ;  /* 0x000000031a007223 */ /* 0x000fe20000000000 */
[----:B------:R-:W-:Y:S01]  /*62a0*/  FMUL R3, R24, R6 ;  /* 0x0000000618037220 */ /* 0x000fe20000400000 */
[----:B------:R-:W-:Y:S01]  /*62b0*/  LOP3.LUT R6, R29, 0xffff0000, RZ, 0xc0, !PT ;  /* 0xffff00001d067812 */ /* 0x000fe200078ec0ff */
[----:B------:R-:W-:Y:S01]  /*62c0*/  FFMA R2, R26, R4, R2 ;  /* 0x000000041a027223 */ /* 0x000fe20000000002 */
[----:B------:R-:W-:Y:S01]  /*62d0*/  FMUL R7, R24, R7 ;  /* 0x0000000718077220 */ /* 0x000fe20000400000 */
[----:B------:R-:W-:Y:S01]  /*62e0*/  FFMA R3, R26, R5, R3 ;  /* 0x000000051a037223 */ /* 0x000fe20000000003 */
[C---:B------:R-:W-:Y:S01]  /*62f0*/  FMUL R4, R24.reuse, R8 ;  /* 0x0000000818047220 */ /* 0x040fe20000400000 */
[----:B------:R-:W-:Y:S01]  /*6300*/  FMUL R5, R24, R9 ;  /* 0x0000000918057220 */ /* 0x000fe20000400000 */
[----:B------:R-:W-:Y:S01]  /*6310*/  F2FP.BF16.F32.PACK_AB R32, R2, R0 ;  /* 0x000000000220723e */ /* 0x000fe200000010ff */
[----:B------:R-:W-:Y:S01]  /*6320*/  FFMA R7, R26, R6, R7 ;  /* 0x000000061a077223 */ /* 0x000fe20000000007 */
[----:B------:R-:W-:Y:S01]  /*6330*/  LOP3.LUT R0, R30, 0xffff0000, RZ, 0xc0, !PT ;  /* 0xffff00001e007812 */ /* 0x000fe200078ec0ff */
[----:B------:R-:W-:Y:S01]  /*6340*/  FFMA R4, R26, R20, R4 ;  /* 0x000000141a047223 */ /* 0x000fe20000000004 */
[----:B------:R-:W-:Y:S01]  /*6350*/  SHF.L.U32 R2, R31, 0x10, RZ ;  /* 0x000000101f027819 */ /* 0x000fe200000006ff */
[----:B------:R-:W-:Y:S01]  /*6360*/  FMUL R6, R24, R10 ;  /* 0x0000000a18067220 */ /* 0x000fe20000400000 */
[----:B------:R-:W-:Y:S01]  /*6370*/  F2FP.BF16.F32.PACK_AB R33, R7, R3 ;  /* 0x000000030721723e */ /* 0x000fe200000010ff */
[C---:B------:R-:W-:Y:S01]  /*6380*/  FFMA R5, R26.reuse, R0, R5 ;  /* 0x000000001a057223 */ /* 0x040fe20000000005 */
[----:B------:R-:W-:Y:S01]  /*6390*/  LOP3.LUT R3, R31, 0xffff0000, RZ, 0xc0, !PT ;  /* 0xffff00001f037812 */ /* 0x000fe200078ec0ff */
[----:B------:R-:W-:Y:S01]  /*63a0*/  FFMA R6, R26, R2, R6 ;  /* 0x000000021a067223 */ /* 0x000fe20000000006 */
[----:B----4-:R-:W-:Y:S01]  /*63b0*/  SHF.L.U32 R7, R36, 0x10, RZ ;  /* 0x0000001024077819 */ /* 0x010fe200000006ff */
[----:B------:R-:W-:Y:S01]  /*63c0*/  FMUL R11, R24, R11 ;  /* 0x0000000b180b7220 */ /* 0x000fe20000400000 */
[----:B------:R-:W-:Y:S01]  /*63d0*/  LOP3.LUT R0, R36, 0xffff0000, RZ, 0xc0, !PT ;  /* 0xffff000024007812 */ /* 0x000fe200078ec0ff */
[C---:B------:R-:W-:Y:S01]  /*63e0*/  FMUL R8, R24.reuse, R12 ;  /* 0x0000000c18087220 */ /* 0x040fe20000400000 */
[----:B------:R-:W-:Y:S01]  /*63f0*/  SHF.L.U32 R2, R37, 0x10, RZ ;  /* 0x0000001025027819 */ /* 0x000fe200000006ff */
[----:B------:R-:W-:Y:S01]  /*6400*/  FMUL R9, R24, R13 ;  /* 0x0000000d18097220 */ /* 0x000fe20000400000 */
[----:B------:R-:W-:Y:S01]  /*6410*/  F2FP.BF16.F32.PACK_AB R34, R5, R4 ;  /* 0x000000040522723e */ /* 0x000fe200000010ff */
[C---:B------:R-:W-:Y:S01]  /*6420*/  FFMA R11, R26.reuse, R3, R11 ;  /* 0x000000031a0b7223 */ /* 0x040fe2000000000b */
[----:B------:R-:W-:Y:S01]  /*6430*/  MOV R5, UR46 ;  /* 0x0000002e00057c02 */ /* 0x000fe20008000f00 */
[C---:B------:R-:W-:Y:S01]  /*6440*/  FFMA R8, R26.reuse, R7, R8 ;  /* 0x000000071a087223 */ /* 0x040fe20000000008 */
[----:B------:R-:W-:Y:S01]  /*6450*/  SHF.L.U32 R3, R39, 0x10, RZ ;  /* 0x0000001027037819 */ /* 0x000fe200000006ff */
[----:B------:R-:W-:Y:S01]  /*6460*/  FFMA R9, R26, R0, R9 ;  /* 0x000000001a097223 */ /* 0x000fe20000000009 */
[----:B------:R-:W-:Y:S01]  /*6470*/  LOP3.LUT R0, R37, 0xffff0000, RZ, 0xc0, !PT ;  /* 0xffff000025007812 */ /* 0x000fe200078ec0ff */
[C---:B------:R-:W-:Y:S01]  /*6480*/  FMUL R10, R24.reuse, R14 ;  /* 0x0000000e180a7220 */ /* 0x040fe20000400000 */
[----:B------:R-:W-:Y:S01]  /*6490*/  LOP3.LUT R4, R39, 0xffff0000, RZ, 0xc0, !PT ;  /* 0xffff000027047812 */ /* 0x000fe200078ec0ff */
[C---:B------:R-:W-:Y:S01]  /*64a0*/  FMUL R15, R24.reuse, R15 ;  /* 0x0000000f180f7220 */ /* 0x040fe20000400000 */
[----:B------:R-:W-:Y:S01]  /*64b0*/  FMUL R12, R24, R16 ;  /* 0x00000010180c7220 */ /* 0x000fe20000400000 */
[----:B------:R-:W-:Y:S01]  /*64c0*/  FFMA R10, R26, R2, R10 ;  /* 0x000000021a0a7223 */ /* 0x000fe2000000000a */
[----:B------:R-:W-:Y:S01]  /*64d0*/  LOP3.LUT R2, R38, 0xffff0000, RZ, 0xc0, !PT ;  /* 0xffff000026027812 */ /* 0x000fe200078ec0ff */
[----:B------:R-:W-:Y:S01]  /*64e0*/  FFMA R15, R26, R0, R15 ;  /* 0x000000001a0f7223 */ /* 0x000fe2000000000f */
[----:B------:R-:W-:Y:S01]  /*64f0*/  SHF.L.U32 R0, R38, 0x10, RZ ;  /* 0x0000001026007819 */ /* 0x000fe200000006ff */
[C---:B------:R-:W-:Y:S01]  /*6500*/  FMUL R13, R24.reuse, R17 ;  /* 0x00000011180d7220 */ /* 0x040fe20000400000 */
[C---:B------:R-:W-:Y:S01]  /*6510*/  FMUL R14, R24.reuse, R18 ;  /* 0x00000012180e7220 */ /* 0x040fe20000400000 */
[----:B------:R-:W-:Y:S01]  /*6520*/  FMUL R19, R24, R19 ;  /* 0x0000001318137220 */ /* 0x000fe20000400000 */
[----:B------:R-:W-:Y:S01]  /*6530*/  LEA R5, R5, R44, 0xb ;  /* 0x0000002c05057211 */ /* 0x000fe200078e58ff */
[C---:B------:R-:W-:Y:S01]  /*6540*/  FFMA R12, R26.reuse, R0, R12 ;  /* 0x000000001a0c7223 */ /* 0x040fe2000000000c */
[C---:B------:R-:W-:Y:S01]  /*6550*/  FFMA R13, R26.reuse, R2, R13 ;  /* 0x000000021a0d7223 */ /* 0x040fe2000000000d */
[C---:B------:R-:W-:Y:S01]  /*6560*/  FFMA R14, R26.reuse, R3, R14 ;  /* 0x000000031a0e7223 */ /* 0x040fe2000000000e */
[----:B------:R-:W-:Y:S01]  /*6570*/  FFMA R19, R26, R4, R19 ;  /* 0x000000041a137223 */ /* 0x000fe20000000013 */
[----:B------:R-:W-:Y:S02]  /*6580*/  F2FP.BF16.F32.PACK_AB R35, R11, R6 ;  /* 0x000000060b23723e */ /* 0x000fe400000010ff */
[----:B------:R-:W-:Y:S02]  /*6590*/  LEA R5, R5, UR44, 0x1 ;  /* 0x0000002c05057c11 */ /* 0x000fe4000f8e08ff */
[----:B------:R-:W-:Y:S02]  /*65a0*/  F2FP.BF16.F32.PACK_AB R8, R9, R8 ;  /* 0x000000080908723e */ /* 0x000fe400000010ff */
[----:B------:R-:W-:Y:S01]  /*65b0*/  F2FP.BF16.F32.PACK_AB R9, R15, R10 ;  /* 0x0000000a0f09723e */ /* 0x000fe200000010ff */
[----:B------:R1:W-:Y:S01]  /*65c0*/  STSM.16.M88.4 [R5+0x200], R32 ;  /* 0x0002002005007844 */ /* 0x0003e20000000200 */
[----:B------:R-:W-:Y:S02]  /*65d0*/  F2FP.BF16.F32.PACK_AB R10, R13, R12 ;  /* 0x0000000c0d0a723e */ /* 0x000fe400000010ff */
[----:B------:R-:W-:Y:S02]  /*65e0*/  F2FP.BF16.F32.PACK_AB R11, R19, R14 ;  /* 0x0000000e130b723e */ /* 0x000fe400000010ff */
[----:B------:R-:W-:Y:S05]  /*65f0*/  IADD3 R0, PT, PT, R62, 0x200, R5 ;  /* 0x000002003e007810 */ /* 0x000fea0007ffe005 */
[----:B------:R1:W-:Y:S01]  /*6600*/  STSM.16.M88.4 [R0], R8 ;  /* 0x0000000800007844 */ /* 0x0003e20000000200 */
[----:B------:R-:W-:Y:S01]  /*6610*/  @!PT LDS RZ, [RZ] ;  /* 0x00000000fffff984 */ /* 0x000fe20000000800 */
[----:B------:R-:W-:Y:S01]  /*6620*/  @!PT LDS RZ, [RZ] ;  /* 0x00000000fffff984 */ /* 0x000fe20000000800 */
[----:B------:R-:W-:Y:S01]  /*6630*/  @!PT LDS RZ, [RZ] ;  /* 0x00000000fffff984 */ /* 0x000fe20000000800 */
[----:B------:R-:W-:Y:S01]  /*6640*/  @!PT LDS RZ, [RZ] ;  /* 0x00000000fffff984 */ /* 0x000fe20000000800 */
[----:B------:R2:W-:Y:S07]  /*6650*/  MEMBAR.ALL.CTA ;  /* 0x0000000000007992 */ /* 0x0005ee0000008000 */
[----:B--2---:R-:W2:Y:S02]  /*6660*/  FENCE.VIEW.ASYNC.S ;  /* 0x00000000000073c6 */ /* 0x004ea40000000000 */
[----:B--2---:R-:W-:Y:S06]  /*6670*/  BAR.SYNC.DEFER_BLOCKING 0x1, 0x80 ;  /* 0x0042000000007b1d */ /* 0x004fec0000010000 */
[----:B------:R-:W-:Y:S05]  /*6680*/  @P0 BRA `(.L_x_102) ;  /* 0x0000000000200947 */ /* 0x000fea0003800000 */
[----:B------:R-:W2:Y:S01]  /*6690*/  LDCU.64 UR6, c[0x0][0x348] ;  /* 0x00006900ff0677ac */ /* 0x000ea20008000a00 */
[----:B------:R-:W-:Y:S01]  /*66a0*/  ULEA UR5, UR46, UR44, 0xc ;  /* 0x0000002c2e057291 */ /* 0x000fe2000f8e60ff */
[----:B------:R-:W-:Y:S03]  /*66b0*/  UMOV UR51, UR36 ;  /* 0x0000002400337c82 */ /* 0x000fe60008000000 */
[----:B------:R-:W-:Y:S02]  /*66c0*/  UIADD3 UR48, UPT, UPT, UR5, 0x200, URZ ;  /* 0x0000020005307890 */ /* 0x000fe4000fffe0ff */
[----:B--2---:R-:W-:Y:S04]  /*66d0*/  UIADD3 UR4, UP0, UPT, UR6, 0x680, URZ ;  /* 0x0000068006047890 */ /* 0x004fe8000ff1e0ff */
[----:B------:R-:W-:Y:S09]  /*66e0*/  UIADD3.X UR5, UPT, UPT, URZ, UR7, URZ, UP0, !UPT ;  /* 0x00000007ff057290 */ /* 0x000ff200087fe4ff */
[----:B------:R2:W-:Y:S02]  /*66f0*/  UTMASTG.3D [UR48], [UR4] ;  /* 0x00000030040073b5 */ /* 0x0005e40008010000 */
[----:B--2---:R0:W-:Y:S02]  /*6700*/  UTMACMDFLUSH ;  /* 0x00000000000079b7 */ /* 0x0041e40000000000 */
.L_x_102:
[----:B------:R-:W-:Y:S05]  /*6710*/  BSYNC.RECONVERGENT B0 ;  /* 0x0000000000007941 */ /* 0x000fea0003800200 */
.L_x_101:
[----:B------:R-:W-:Y:S01]  /*6720*/  UIADD3 UR47, UPT, UPT, UR46, 0x1, URZ ;  /* 0x000000012e2f7890 */ /* 0x000fe2000fffe0ff */
[----:B------:R-:W-:Y:S03]  /*6730*/  BSSY.RECONVERGENT B0, `(.L_x_103) ;  /* 0x0000005000007945 */ /* 0x000fe60003800200 */
[----:B------:R-:W-:Y:S04]  /*6740*/  UISETP.NE.AND UP0, UPT, UR47, 0x3, UPT ;  /* 0x000000032f00788c */ /* 0x000fe8000bf05270 */
[----:B------:R-:W-:Y:S01]  /*6750*/  USEL UR45, UR47, URZ, UP0 ;  /* 0x000000ff2f2d7287 */ /* 0x000fe20008000000 */
[----:B------:R-:W-:Y:S11]  /*6760*/  @P0 BRA `(.L_x_104) ;  /* 0x0000000000040947 */ /* 0x000ff60003800000 */
[----:B------:R-:W-:Y:S04]  /*6770*/  DEPBAR.LE SB0, 0x1 ;  /* 0x000080400000791a */ /* 0x000fe80000000000 */
.L_x_104:
[----:B------:R-:W-:Y:S05]  /*6780*/  BSYNC.RECONVERGENT B0 ;  /* 0x0000000000007941 */ /* 0x000fea0003800200 */
.L_x_103:
[----:B------:R-:W-:Y:S01]  /*6790*/  BAR.SYNC.DEFER_BLOCKING 0x1, 0x80 ;  /* 0x0042000000007b1d */ /* 0x000fe20000010000 */
[----:B------:R-:W-:Y:S01]  /*67a0*/  ISETP.NE.AND P1, PT, R61, RZ, PT ;  /* 0x000000ff3d00720c */ /* 0x000fe20003f25270 */
[----:B------:R-:W-:Y:S01]  /*67b0*/  UISETP.NE.AND UP0, UPT, UR53, URZ, UPT ;  /* 0x000000ff3500728c */ /* 0x000fe2000bf05270 */
[----:B------:R-:W-:Y:S11]  /*67c0*/  LEA R2, R64, UR44, 0x3 ;  /* 0x0000002c40027c11 */ /* 0x000ff6000f8e18ff */
[----:B------:R-:W-:Y:S01]  /*67d0*/  @P1 SHF.L.U32 R3, R63, 0x1f, RZ ;  /* 0x0000001f3f031819 */ /* 0x000fe200000006ff */
[----:B------:R-:W-:Y:S06]  /*67e0*/  BRA.U !UP0, `(.L_x_105) ;  /* 0x0000000108247547 */ /* 0x000fec000b800000 */
[----:B------:R-:W-:Y:S01]  /*67f0*/  IMAD.U32 R4, RZ, RZ, UR52 ;  /* 0x00000034ff047e24 */ /* 0x000fe2000f8e00ff */
[----:B-1----:R-:W-:Y:S01]  /*6800*/  MOV R0, UR54 ;  /* 0x0000003600007c02 */ /* 0x002fe20008000f00 */
[----:B------:R-:W-:Y:S03]  /*6810*/  UIADD3 UR4, UPT, UPT, UR52, 0x1, URZ ;  /* 0x0000000134047890 */ /* 0x000fe6000fffe0ff */
[----:B------:R-:W-:Y:S01]  /*6820*/  @P1 LEA R4, R4, UR44, 0x3 ;  /* 0x0000002c04041c11 */ /* 0x000fe2000f8e18ff */
[----:B------:R-:W-:Y:S04]  /*6830*/  UISETP.NE.AND UP0, UPT, UR4, 0x3, UPT ;  /* 0x000000030400788c */ /* 0x000fe8000bf05270 */
[----:B------:R-:W-:Y:S01]  /*6840*/  @P1 VIADD R4, R4, 0x58 ;  /* 0x0000005804041836 */ /* 0x000fe20000000000 */
[----:B------:R-:W-:Y:S04]  /*6850*/  USEL UR52, UR4, URZ, UP0 ;  /* 0x000000ff04347287 */ /* 0x000fe80008000000 */
[----:B------:R-:W-:Y:S04]  /*6860*/  @P1 PRMT R0, R0, 0x654, R4 ;  /* 0x0000065400001816 */ /* 0x000fe80000000004 */
[----:B------:R2:W-:Y:S04]  /*6870*/  @P1 SYNCS.ARRIVE.TRANS64.RED.A1T0 RZ, [R0+URZ], RZ ;  /* 0x000000ff00ff19a7 */ /* 0x0005e800081004ff */
.L_x_105:
[----:B------:R-:W3:Y:S01]  /*6880*/  @P1 SYNCS.PHASECHK.TRANS64.TRYWAIT P0, [R2+URZ+0x40], R3 ;  /* 0x00004003020015a7 */ /* 0x000ee200080011ff */
[----:B------:R-:W-:Y:S01]  /*6890*/  BSSY B1, `(.L_x_106) ;  /* 0x0000013000017945 */ /* 0x000fe20003800000 */
[----:B---3--:R-:W-:Y:S03]  /*68a0*/  @P1 SEL R65, RZ, 0x1, !P0 ;  /* 0x00000001ff411807 */ /* 0x008fe60004000000 */
[----:B------:R-:W-:Y:S05]  /*68b0*/  @!P1 BRA `(.L_x_107) ;  /* 0x0000000000409947 */ /* 0x000fea0003800000 */
[----:B------:R-:W-:Y:S01]  /*68c0*/  ISETP.NE.AND P1, PT, R66, RZ, PT ;  /* 0x000000ff4200720c */ /* 0x000fe20003f25270 */
[----:B------:R-:W-:Y:S01]  /*68d0*/  BSSY B0, `(.L_x_108) ;  /* 0x0000009000007945 */ /* 0x000fe20003800000 */
[----:B------:R-:W-:Y:S11]  /*68e0*/  ISETP.NE.AND P0, PT, R65, RZ, PT ;  /* 0x000000ff4100720c */ /* 0x000ff60003f05270 */
[----:B------:R-:W-:Y:S05]  /*68f0*/  @P1 IMAD R3, R64, 0x800, R44 ;  /* 0x0000080040031824 */ /* 0x000fea00078e022c */
[----:B------:R-:W-:Y:S05]  /*6900*/  @P1 LEA R3, R3, UR44, 0x1 ;  /* 0x0000002c03031c11 */ /* 0x000fea000f8e08ff */
[----:B-12---:R-:W-:Y:S01]  /*6910*/  @P1 IMAD.IADD R0, R62, 0x1, R3 ;  /* 0x000000013e001824 */ /* 0x006fe200078e0203 */
[----:B------:R-:W-:Y:S06]  /*6920*/  @P0 BRA `(.L_x_109) ;  /* 0x00000000000c0947 */ /* 0x000fec0003800000 */
[----:B------:R-:W-:Y:S04]  /*6930*/  SHF.L.U32 R63, R63, 0x1f, RZ ;  /* 0x0000001f3f3f7819 */ /* 0x000fe800000006ff */
[----:B------:R-:W1:Y:S02]  /*6940*/  SYNCS.PHASECHK.TRANS64.TRYWAIT P0, [R2+URZ+0x40], R63 ;  /* 0x0000403f020075a7 */ /* 0x000e6400080011ff */
[----:B-1----:R-:W-:Y:S05]  /*6950*/  @!P0 BRA `(.L_x_110) ;  /* 0x0000001400508947 */ /* 0x002fea0003800000 */
.L_x_109:
[----:B------:R-:W-:Y:S05]  /*6960*/  BSYNC B0 ;  /* 0x0000000000007941 */ /* 0x000fea0003800000 */
.L_x_108:
[----:B------:R-:W-:Y:S11]  /*6970*/  ISETP.NE.AND P0, PT, R66, RZ, PT ;  /* 0x000000ff4200720c */ /* 0x000ff60003f05270 */
[----:B------:R-:W-:Y:S02]  /*6980*/  @!UPT UIADD3 URZ, UPT, UPT, URZ, URZ, URZ ;  /* 0x000000fffffff290 */ /* 0x000fe4000fffe0ff */
[----:B------:R-:W-:Y:S05]  /*6990*/  @P0 WARPSYNC.ALL ;  /* 0x0000000000000948 */ /* 0x000fea0003800000 */
[----:B------:R3:W4:Y:S04]  /*69a0*/  @P0 LDSM.16.M88.4 R28, [R3+0x200] ;  /* 0x00020000031c083b */ /* 0x0007280000000200 */
[----:B------:R3:W2:Y:S02]  /*69b0*/  @P0 LDSM.16.M88.4 R36, [R0+0x200] ;  /* 0x000200000024083b */ /* 0x0006a40000000200 */
.L_x_107:
[----:B------:R-:W-:Y:S05]  /*69c0*/  BSYNC B1 ;  /* 0x0000000000017941 */ /* 0x000fea0003800000 */
.L_x_106:
[----:B-123--:R-:W-:Y:S05]  /*69d0*/  VIADD R0, R25, 0x20 ;  /* 0x0000002019007836 */ /* 0x00efea0000000000 */
[----:B------:R-:W-:Y:S04]  /*69e0*/  SHF.R.U32.HI R0, RZ, 0x15, R0 ;  /* 0x00000015ff007819 */ /* 0x000fe80000011600 */
[----:B------:R-:W-:Y:S11]  /*69f0*/  LOP3.LUT P0, RZ, R0, 0x3, R46, 0x48, !PT ;  /* 0x0000000300ff7812 */ /* 0x000ff6000780482e */
[----:B------:R-:W-:Y:S02]  /*6a00*/  @!UPT UIADD3 URZ, UPT, UPT, URZ, URZ, URZ ;  /* 0x000000fffffff290 */ /* 0x000fe4000fffe0ff */
[----:B------:R-:W-:Y:S05]  /*6a10*/  @!P0 BRA `(.L_x_111) ;  /* 0x0000000000408947 */ /* 0x000fea0003800000 */
[----:B------:R-:W1:Y:S01]  /*6a20*/  LDCU.64 UR8, c[0x4][0x70] ;  /* 0x01000e00ff0877ac */ /* 0x000e620008000a00 */
[----:B------:R-:W-:Y:S01]  /*6a30*/  MOV R3, 0x0 ;  /* 0x0000000000037802 */ /* 0x000fe20000000f00 */
[----:B------:R-:W-:Y:S02]  /*6a40*/  HFMA2 R12, -RZ, RZ, 0, 5.9604644775390625e-08 ;  /* 0x00000001ff0c7431 */ /* 0x000fe400000001ff */
[----:B------:R-:W-:Y:S02]  /*6a50*/  IMAD.MOV.U32 R8, RZ, RZ, 0x192 ;  /* 0x00000192ff087424 */ /* 0x000fe400078e00ff */
[----:B------:R-:W-:Y:S01]  /*6a60*/  IMAD.MOV.U32 R13, RZ, RZ, RZ ;  /* 0x000000ffff0d7224 */ /* 0x000fe200078e00ff */
[----:B------:R-:W2:Y:S01]  /*6a70*/  LDCU.64 UR6, c[0x4][0x78] ;  /* 0x01000f00ff0677ac */ /* 0x000ea20008000a00 */
[----:B------:R-:W3:Y:S01]  /*6a80*/  LDC.64 R2, c[0x4][R3] ;  /* 0x0100000003027b82 */ /* 0x000ee20000000a00 */
[----:B------:R-:W5:Y:S01]  /*6a90*/  LDCU.64 UR4, c[0x4][0x10] ;  /* 0x01000200ff0477ac */ /* 0x000f620008000a00 */
[----:B-1----:R-:W-:Y:S01]  /*6aa0*/  MOV R5, UR9 ;  /* 0x0000000900057c02 */ /* 0x002fe20008000f00 */
[----:B------:R-:W-:Y:S01]  /*6ab0*/  IMAD.U32 R4, RZ, RZ, UR8 ;  /* 0x00000008ff047e24 */ /* 0x000fe2000f8e00ff */
[----:B--2---:R-:W-:Y:S01]  /*6ac0*/  MOV R7, UR7 ;  /* 0x0000000700077c02 */ /* 0x004fe20008000f00 */
[----:B------:R-:W-:Y:S01]  /*6ad0*/  IMAD.U32 R6, RZ, RZ, UR6 ;  /* 0x00000006ff067e24 */ /* 0x000fe2000f8e00ff */
[----:B-----5:R-:W-:Y:S01]  /*6ae0*/  MOV R11, UR5 ;  /* 0x00000005000b7c02 */ /* 0x020fe20008000f00 */
[----:B------:R-:W-:Y:S02]  /*6af0*/  IMAD.U32 R10, RZ, RZ, UR4 ;  /* 0x00000004ff0a7e24 */ /* 0x000fe4000f8e00ff */
[----:B------:R-:W-:Y:S07]  /*6b00*/  LEPC R20, `(.L_x_111) ;  /* 0x000000001014794e */ /* 0x000fee0000000000 */
[----:B---34-:R-:W-:Y:S05]  /*6b10*/  CALL.ABS.NOINC R2 ;  /* 0x0000000002007343 */ /* 0x018fea0003c00000 */
.L_x_111:
[----:B------:R-:W-:Y:S01]  /*6b20*/  ISETP.NE.AND P0, PT, R55, RZ, PT ;  /* 0x000000ff3700720c */ /* 0x000fe20003f05270 */
[----:B------:R-:W-:Y:S05]  /*6b30*/  WARPSYNC.ALL ;  /* 0x0000000000007948 */ /* 0x000fea0003800000 */
[----:B------:R-:W-:Y:S01]  /*6b40*/  R2UR UR4, R25 ;  /* 0x00000000190472ca */ /* 0x000fe200000e0000 */
[----:B------:R-:W-:Y:S01]  /*6b50*/  BSSY.RECONVERGENT B0, `(.L_x_112) ;  /* 0x0000057000007945 */ /* 0x000fe20003800200 */
[C---:B----4-:R-:W-:Y:S02]  /*6b60*/  SHF.L.U32 R20, R28.reuse, 0x10, RZ ;  /* 0x000000101c147819 */ /* 0x050fe400000006ff */
[----:B------:R-:W-:Y:S02]  /*6b70*/  LOP3.LUT R21, R28, 0xffff0000, RZ, 0xc0, !PT ;  /* 0xffff00001c157812 */ /* 0x000fe400078ec0ff */
[----:B------:R-:W-:Y:S02]  /*6b80*/  SHF.L.U32 R25, R29, 0x10, RZ ;  /* 0x000000101d197819 */ /* 0x000fe400000006ff */
[----:B------:R-:W-:Y:S02]  /*6b90*/  SHF.L.U32 R28, R30, 0x10, RZ ;  /* 0x000000101e1c7819 */ /* 0x000fe400000006ff */
[C---:B------:R-:W-:Y:S02]  /*6ba0*/  SHF.L.U32 R32, R36.reuse, 0x10, RZ ;  /* 0x0000001024207819 */ /* 0x040fe400000006ff */
[----:B------:R-:W-:Y:S01]  /*6bb0*/  LOP3.LUT R33, R36, 0xffff0000, RZ, 0xc0, !PT ;  /* 0xffff000024217812 */ /* 0x000fe200078ec0ff */
[----:B------:R-:W1:Y:S01]  /*6bc0*/  LDTM.16dp256bit.x4 R4, tmem[UR4+0x20] ;  /* 0x00002004000479ee */ /* 0x000e620008120000 */
[----:B------:R-:W-:Y:S01]  /*6bd0*/  R2UR UR4, R27 ;  /* 0x000000001b0472ca */ /* 0x000fe200000e0000 */
[----:B------:R-:W-:Y:S01]  /*6be0*/  NOP ;  /* 0x0000000000007918 */ /* 0x000fe20000000000 */
[----:B------:R-:W-:Y:S02]  /*6bf0*/  LOP3.LUT R27, R29, 0xffff0000, RZ, 0xc0, !PT ;  /* 0xffff00001d1b7812 */ /* 0x000fe400078ec0ff */
[----:B------:R-:W-:Y:S02]  /*6c00*/  LOP3.LUT R29, R30, 0xffff0000, RZ, 0xc0, !PT ;  /* 0xffff00001e1d7812 */ /* 0x000fe400078ec0ff */
[C---:B------:R-:W-:Y:S02]  /*6c10*/  SHF.L.U32 R30, R31.reuse, 0x10, RZ ;  /* 0x000000101f1e7819 */ /* 0x040fe400000006ff */
[----:B------:R-:W-:Y:S02]  /*6c20*/  LOP3.LUT R31, R31, 0xffff0000, RZ, 0xc0, !PT ;  /* 0xffff00001f1f7812 */ /* 0x000fe400078ec0ff */
[C---:B------:R-:W-:Y:S02]  /*6c30*/  SHF.L.U32 R34, R37.reuse, 0x10, RZ ;  /* 0x0000001025227819 */ /* 0x040fe400000006ff */
[----:B------:R-:W-:Y:S01]  /*6c40*/  LOP3.LUT R35, R37, 0xffff0000, RZ, 0xc0, !PT ;  /* 0xffff000025237812 */ /* 0x000fe200078ec0ff */
[----:B------:R-:W-:Y:S01]  /*6c50*/  UIADD3 UR4, UPT, UPT, UR4, 0xc0, URZ ;  /* 0x000000c004047890 */ /* 0x000fe2000fffe0ff */
[C---:B------:R-:W-:Y:S02]  /*6c60*/  SHF.L.U32 R36, R38.reuse, 0x10, RZ ;  /* 0x0000001026247819 */ /* 0x040fe400000006ff */
[----:B------:R-:W-:Y:S01]  /*6c70*/  LOP3.LUT R37, R38, 0xffff0000, RZ, 0xc0, !PT ;  /* 0xffff000026257812 */ /* 0x000fe200078ec0ff */
[----:B------:R-:W-:Y:S01]  /*6c80*/  UPRMT UR4, UR54, 0x654, UR4 ;  /* 0x0000065436047896 */ /* 0x000fe20008000004 */
[C---:B------:R-:W-:Y:S02]  /*6c90*/  SHF.L.U32 R38, R39.reuse, 0x10, RZ ;  /* 0x0000001027267819 */ /* 0x040fe400000006ff */
[----:B------:R-:W-:Y:S01]  /*6ca0*/  LOP3.LUT R39, R39, 0xffff0000, RZ, 0xc0, !PT ;  /* 0xffff000027277812 */ /* 0x000fe200078ec0ff */
[C---:B-1----:R-:W-:Y:S01]  /*6cb0*/  FMUL R4, R24.reuse, R4 ;  /* 0x0000000418047220 */ /* 0x042fe20000400000 */
[C---:B------:R-:W-:Y:S01]  /*6cc0*/  FMUL R5, R24.reuse, R5 ;  /* 0x0000000518057220 */ /* 0x040fe20000400000 */
[----:B------:R-:W-:Y:S03]  /*6cd0*/  FMUL R6, R24, R6 ;  /* 0x0000000618067220 */ /* 0x000fe60000400000 */
[----:B------:R-:W-:Y:S01]  /*6ce0*/  SYNCS.ARRIVE.TRANS64.RED.A1T0 RZ, [UR4], RZ ;  /* 0x000000ffffff79a7 */ /* 0x000fe20008100404 */
[C---:B------:R-:W-:Y:S01]  /*6cf0*/  FFMA R4, R26.reuse, R20, R4 ;  /* 0x000000141a047223 */ /* 0x040fe20000000004 */
[C---:B------:R-:W-:Y:S01]  /*6d00*/  FFMA R5, R26.reuse, R21, R5 ;  /* 0x000000151a057223 */ /* 0x040fe20000000005 */
[----:B------:R-:W-:Y:S01]  /*6d10*/  FFMA R6, R26, R25, R6 ;  /* 0x000000191a067223 */ /* 0x000fe20000000006 */
[C---:B------:R-:W-:Y:S01]  /*6d20*/  FMUL R7, R24.reuse, R7 ;  /* 0x0000000718077220 */ /* 0x040fe20000400000 */
[C---:B------:R-:W-:Y:S01]  /*6d30*/  FMUL R8, R24.reuse, R8 ;  /* 0x0000000818087220 */ /* 0x040fe20000400000 */
[----:B------:R-:W-:Y:S01]  /*6d40*/  FMUL R9, R24, R9 ;  /* 0x0000000918097220 */ /* 0x000fe20000400000 */
[----:B------:R-:W-:Y:S01]  /*6d50*/  F2FP.BF16.F32.PACK_AB R4, R5, R4 ;  /* 0x000000040504723e */ /* 0x000fe200000010ff */
[C---:B------:R-:W-:Y:S01]  /*6d60*/  FFMA R7, R26.reuse, R27, R7 ;  /* 0x0000001b1a077223 */ /* 0x040fe20000000007 */
[C---:B------:R-:W-:Y:S01]  /*6d70*/  FFMA R8, R26.reuse, R28, R8 ;  /* 0x0000001c1a087223 */ /* 0x040fe20000000008 */
[----:B------:R-:W-:Y:S01]  /*6d80*/  FFMA R9, R26, R29, R9 ;  /* 0x0000001d1a097223 */ /* 0x000fe20000000009 */
[C---:B------:R-:W-:Y:S01]  /*6d90*/  FMUL R10, R24.reuse, R10 ;  /* 0x0000000a180a7220 */ /* 0x040fe20000400000 */
[C---:B------:R-:W-:Y:S01]  /*6da0*/  FMUL R11, R24.reuse, R11 ;  /* 0x0000000b180b7220 */ /* 0x040fe20000400000 */
[----:B------:R-:W-:Y:S01]  /*6db0*/  F2FP.BF16.F32.PACK_AB R5, R7, R6 ;  /* 0x000000060705723e */ /* 0x000fe200000010ff */
[C---:B------:R-:W-:Y:S01]  /*6dc0*/  FMUL R0, R24.reuse, R12 ;  /* 0x0000000c18007220 */ /* 0x040fe20000400000 */
[----:B------:R-:W-:Y:S01]  /*6dd0*/  FMUL R2, R24, R13 ;  /* 0x0000000d18027220 */ /* 0x000fe20000400000 */
[----:B------:R-:W-:Y:S01]  /*6de0*/  FFMA R10, R26, R30, R10 ;  /* 0x0000001e1a0a7223 */ /* 0x000fe2000000000a */
[----:B------:R-:W-:Y:S01]  /*6df0*/  FMUL R3, R24, R14 ;  /* 0x0000000e18037220 */ /* 0x000fe20000400000 */
[----:B------:R-:W-:Y:S01]  /*6e00*/  F2FP.BF16.F32.PACK_AB R6, R9, R8 ;  /* 0x000000080906723e */ /* 0x000fe200000010ff */
[----:B------:R-:W-:Y:S01]  /*6e10*/  FFMA R11, R26, R31, R11 ;  /* 0x0000001f1a0b7223 */ /* 0x000fe2000000000b */
[C---:B------:R-:W-:Y:S01]  /*6e20*/  FMUL R15, R24.reuse, R15 ;  /* 0x0000000f180f7220 */ /* 0x040fe20000400000 */
[----:B------:R-:W-:Y:S01]  /*6e30*/  FMUL R12, R24, R16 ;  /* 0x00000010180c7220 */ /* 0x000fe20000400000 */
[----:B------:R-:W-:Y:S01]  /*6e40*/  FFMA R0, R26, R32, R0 ;  /* 0x000000201a007223 */ /* 0x000fe20000000000 */
[----:B------:R-:W-:Y:S01]  /*6e50*/  MOV R8, UR45 ;  /* 0x0000002d00087c02 */ /* 0x000fe20008000f00 */
[----:B------:R-:W-:Y:S01]  /*6e60*/  FMUL R13, R24, R17 ;  /* 0x00000011180d7220 */ /* 0x000fe20000400000 */
[----:B------:R-:W-:Y:S01]  /*6e70*/  FFMA R2, R26, R33, R2 ;  /* 0x000000211a027223 */ /* 0x000fe20000000002 */
[----:B------:R-:W-:Y:S01]  /*6e80*/  FMUL R14, R24, R18 ;  /* 0x00000012180e7220 */ /* 0x000fe20000400000 */
[C---:B------:R-:W-:Y:S01]  /*6e90*/  FFMA R3, R26.reuse, R34, R3 ;  /* 0x000000221a037223 */ /* 0x040fe20000000003 */
[----:B------:R-:W-:Y:S01]  /*6ea0*/  FFMA R15, R26, R35, R15 ;  /* 0x000000231a0f7223 */ /* 0x000fe2000000000f */
[----:B------:R-:W-:Y:S01]  /*6eb0*/  FMUL R19, R24, R19 ;  /* 0x0000001318137220 */ /* 0x000fe20000400000 */
[----:B------:R-:W-:Y:S01]  /*6ec0*/  FFMA R12, R26, R36, R12 ;  /* 0x000000241a0c7223 */ /* 0x000fe2000000000c */
[----:B------:R-:W-:Y:S01]  /*6ed0*/  LEA R8, R8, R44, 0xb ;  /* 0x0000002c08087211 */ /* 0x000fe200078e58ff */
        /* <DEDUP_REMOVED lines=21> */
[----:B------:R-:W-:Y:S02]  /*7030*/  ULEA UR5, UR45, UR44, 0xc ;  /* 0x0000002c2d057291 */ /* 0x000fe4000f8e60ff */
[----:B------:R-:W-:Y:S02]  /*7040*/  UIADD3 UR9, UPT, UPT, UR49, 0x20, URZ ;  /* 0x0000002031097890 */ /* 0x000fe4000fffe0ff */
[----:B------:R-:W-:Y:S01]  /*7050*/  UIADD3 UR8, UPT, UPT, UR5, 0x200, URZ ;  /* 0x0000020005087890 */ /* 0x000fe2000fffe0ff */
[----:B------:R-:W-:Y:S01]  /*7060*/  UMOV UR10, UR50 ;  /* 0x00000032000a7c82 */ /* 0x000fe20008000000 */
[----:B------:R-:W-:Y:S01]  /*7070*/  UMOV UR11, UR36 ;  /* 0x00000024000b7c82 */ /* 0x000fe20008000000 */
[----:B--2---:R-:W-:Y:S04]  /*7080*/  UIADD3 UR4, UP0, UPT, UR6, 0x680, URZ ;  /* 0x0000068006047890 */ /* 0x004fe8000ff1e0ff */
[----:B------:R-:W-:Y:S09]  /*7090*/  UIADD3.X UR5, UPT, UPT, URZ, UR7, URZ, UP0, !UPT ;  /* 0x00000007ff057290 */ /* 0x000ff200087fe4ff */
[----:B------:R2:W-:Y:S02]  /*70a0*/  UTMASTG.3D [UR8], [UR4] ;  /* 0x00000008040073b5 */ /* 0x0005e40008010000 */
[----:B--2---:R0:W-:Y:S02]  /*70b0*/  UTMACMDFLUSH ;  /* 0x00000000000079b7 */ /* 0x0041e40000000000 */
.L_x_113:
[----:B------:R-:W-:Y:S05]  /*70c0*/  BSYNC.RECONVERGENT B0 ;  /* 0x0000000000007941 */ /* 0x000fea0003800200 */
.L_x_112:
[----:B------:R-:W-:Y:S01]  /*70d0*/  UIADD3 UR4, UPT, UPT, UR45, 0x1, URZ ;  /* 0x000000012d047890 */ /* 0x000fe2000fffe0ff */
[----:B------:R-:W-:Y:S03]  /*70e0*/  BSSY.RECONVERGENT B0, `(.L_x_114) ;  /* 0x0000008000007945 */ /* 0x000fe60003800200 */
[----:B------:R-:W-:Y:S04]  /*70f0*/  UISETP.NE.AND UP0, UPT, UR4, 0x3, UPT ;  /* 0x000000030400788c */ /* 0x000fe8000bf05270 */
[----:B------:R-:W-:Y:S02]  /*7100*/  UISETP.EQ.XOR UP1, UPT, UR47, 0x3, !UP0 ;  /* 0x000000032f00788c */ /* 0x000fe4000c722a70 */
[----:B------:R-:W-:Y:S02]  /*7110*/  USEL UR46, UR4, URZ, UP0 ;  /* 0x000000ff042e7287 */ /* 0x000fe40008000000 */
[----:B------:R-:W-:Y:S04]  /*7120*/  USEL UR5, URZ, 0x1, !UP1 ;  /* 0x00000001ff057887 */ /* 0x000fe8000c800000 */
[----:B------:R-:W-:Y:S01]  /*7130*/  ULOP3.LUT UR55, UR55, UR5, URZ, 0x3c, !UPT ;  /* 0x0000000537377292 */ /* 0x000fe2000f8e3cff */
[----:B------:R-:W-:Y:S11]  /*7140*/  @P0 BRA `(.L_x_115) ;  /* 0x0000000000040947 */ /* 0x000ff60003800000 */
[----:B------:R-:W-:Y:S04]  /*7150*/  DEPBAR.LE SB0, 0x1 ;  /* 0x000080400000791a */ /* 0x000fe80000000000 */
.L_x_115:
[----:B------:R-:W-:Y:S05]  /*7160*/  BSYNC.RECONVERGENT B0 ;  /* 0x0000000000007941 */ /* 0x000fea0003800200 */
.L_x_114:
[----:B------:R-:W-:Y:S01]  /*7170*/  BAR.SYNC.DEFER_BLOCKING 0x1, 0x80 ;  /* 0x0042000000007b1d */ /* 0x000fe20000010000 */
[----:B------:R-:W-:Y:S01]  /*7180*/  UISETP.NE.AND UP0, UPT, UR53, -0x2, UPT ;  /* 0xfffffffe3500788c */ /* 0x000fe2000bf05270 */
[----:B------:R-:W-:Y:S08]  /*7190*/  IADD3 R22, PT, PT, R22, 0x1, RZ ;  /* 0x0000000116167810 */ /* 0x000ff00007ffe0ff */
[----:B------:R-:W-:Y:S05]  /*71a0*/  BRA.U !UP0, `(.L_x_116) ;  /* 0x0000000108287547 */ /* 0x000fea000b800000 */
[----:B------:R-:W-:Y:S01]  /*71b0*/  ISETP.NE.AND P0, PT, R61, RZ, PT ;  /* 0x000000ff3d00720c */ /* 0x000fe20003f05270 */
[----:B------:R-:W-:Y:S01]  /*71c0*/  IMAD.U32 R2, RZ, RZ, UR52 ;  /* 0x00000034ff027e24 */ /* 0x000fe2000f8e00ff */
[----:B------:R-:W-:Y:S01]  /*71d0*/  UIADD3 UR4, UPT, UPT, UR52, 0x1, URZ ;  /* 0x0000000134047890 */ /* 0x000fe2000fffe0ff */
[----:B------:R-:W-:Y:S03]  /*71e0*/  IMAD.U32 R0, RZ, RZ, UR54 ;  /* 0x00000036ff007e24 */ /* 0x000fe6000f8e00ff */
[----:B------:R-:W-:Y:S04]  /*71f0*/  UISETP.NE.AND UP0, UPT, UR4, 0x3, UPT ;  /* 0x000000030400788c */ /* 0x000fe8000bf05270 */
[----:B------:R-:W-:Y:S03]  /*7200*/  USEL UR52, UR4, URZ, UP0 ;  /* 0x000000ff04347287 */ /* 0x000fe60008000000 */
[----:B------:R-:W-:Y:S05]  /*7210*/  @P0 LEA R2, R2, UR44, 0x3 ;  /* 0x0000002c02020c11 */ /* 0x000fea000f8e18ff */
[----:B------:R-:W-:Y:S05]  /*7220*/  @P0 VIADD R2, R2, 0x58 ;  /* 0x0000005802020836 */ /* 0x000fea0000000000 */
[----:B------:R-:W-:Y:S04]  /*7230*/  @P0 PRMT R0, R0, 0x654, R2 ;  /* 0x0000065400000816 */ /* 0x000fe80000000002 */
[----:B------:R2:W-:Y:S03]  /*7240*/  @P0 SYNCS.ARRIVE.TRANS64.RED.A1T0 RZ, [R0+URZ], RZ ;  /* 0x000000ff00ff09a7 */ /* 0x0005e600081004ff */
.L_x_116:
[----:B------:R-:W-:Y:S01]  /*7250*/  R2UR UR6, R60 ;  /* 0x000000003c0672ca */ /* 0x000fe200000e0000 */
[----:B------:R-:W-:Y:S01]  /*7260*/  UIADD3 UR53, UPT, UPT, UR53, 0x2, URZ ;  /* 0x0000000235357890 */ /* 0x000fe2000fffe0ff */
[----:B------:R-:W-:Y:S02]  /*7270*/  R2UR UR5, R47 ;  /* 0x000000002f0572ca */ /* 0x000fe400000e0000 */
[----:B------:R-:W-:Y:S02]  /*7280*/  R2UR UR4, R48 ;  /* 0x00000000300472ca */ /* 0x000fe400000e0000 */
[----:B------:R-:W-:Y:S02]  /*7290*/  R2UR UR36, R58 ;  /* 0x000000003a2472ca */ /* 0x000fe400000e0000 */
[----:B------:R-:W-:Y:S02]  /*72a0*/  ISETP.NE.AND P0, PT, R51, 0x2, PT ;  /* 0x000000023300780c */ /* 0x000fe40003f05270 */
[----:B------:R-:W-:Y:S02]  /*72b0*/  ISETP.NE.AND P1, PT, R22, 0x4, PT ;  /* 0x000000041600780c */ /* 0x000fe40003f25270 */
[----:B------:R-:W-:Y:S01]  /*72c0*/  SEL R2, RZ, 0x1, P0 ;  /* 0x00000001ff027807 */ /* 0x000fe20000000000 */
[----:B------:R-:W-:Y:S01]  /*72d0*/  UISETP.NE.AND UP0, UPT, UR6, URZ, UPT ;  /* 0x000000ff0600728c */ /* 0x000fe2000bf05270 */
[----:B--2---:R-:W-:Y:S01]  /*72e0*/  SEL R0, RZ, 0x1, P1 ;  /* 0x00000001ff007807 */ /* 0x004fe20000800000 */
[----:B------:R-:W-:Y:S01]  /*72f0*/  UIADD3 UR30, UPT, UPT, UR37, UR5, URZ ;  /* 0x00000005251e7290 */ /* 0x000fe2000fffe0ff */
[----:B------:R-:W-:Y:S01]  /*7300*/  LOP3.LUT R52, R52, R2, RZ, 0x3c, !PT ;  /* 0x0000000234347212 */ /* 0x000fe200078e3cff */
[----:B------:R-:W-:Y:S01]  /*7310*/  UIADD3 UR26, UPT, UPT, UR38, UR4, URZ ;  /* 0x00000004261a7290 */ /* 0x000fe2000fffe0ff */
[----:B------:R-:W-:Y:S02]  /*7320*/  LOP3.LUT R53, R53, R0, RZ, 0x3c, !PT ;  /* 0x0000000035357212 */ /* 0x000fe400078e3cff */
[----:B------:R-:W-:Y:S02]  /*7330*/  SEL R51, R51, RZ, P0 ;  /* 0x000000ff33337207 */ /* 0x000fe40000000000 */
[----:B------:R-:W-:Y:S01]  /*7340*/  SEL R22, R22, RZ, P1 ;  /* 0x000000ff16167207 */ /* 0x000fe20000800000 */
[----:B------:R-:W-:Y:S06]  /*7350*/  BRA.U UP0, `(.L_x_117) ;  /* 0xffffffdd005c7547 */ /* 0x000fec000b83ffff */
[----:B------:R-:W-:-:S13]  /*7360*/  R2UR UR4, R49 ;  /* 0x00000000310472ca */ /* 0x000fda00000e0000 */
[----:B------:R-:W-:-:S09]  /*7370*/  UISETP.NE.AND UP0, UPT, UR4, URZ, UPT ;  /* 0x000000ff0400728c */ /* 0x000fd2000bf05270 */
[----:B------:R-:W-:Y:S05]  /*7380*/  BRA.U !UP0, `(.L_x_118) ;  /* 0x0000000108487547 */ /* 0x000fea000b800000 */
[----:B------:R-:W2:Y:S02]  /*7390*/  LDCU.64 UR4, c[0x0][0x890] ;  /* 0x00011200ff0477ac */ /* 0x000ea40008000a00 */
[----:B--2---:R-:W-:-:S04]  /*73a0*/  UISETP.NE.U32.AND UP0, UPT, UR4, URZ, UPT ;  /* 0x000000ff0400728c */ /* 0x004fc8000bf05070 */
[----:B------:R-:W-:-:S09]  /*73b0*/  UISETP.NE.AND.EX UP0, UPT, UR5, URZ, UPT, UP0 ;  /* 0x000000ff0500728c */ /* 0x000fd2000bf05300 */
[----:B------:R-:W-:Y:S05]  /*73c0*/  BRA.U UP0, `(.L_x_119) ;  /* 0x00000001000c7547 */ /* 0x000fea000b800000 */
[----:B------:R-:W-:-:S13]  /*73d0*/  FSETP.NEU.AND P0, PT, R26, RZ, PT ;  /* 0x000000ff1a00720b */ /* 0x000fda0003f0d000 */
[----:B------:R-:W-:Y:S05]  /*73e0*/  @!P0 EXIT ;  /* 0x000000000000894d */ /* 0x000fea0003800000 */
[----:B------:R-:W-:Y:S05]  /*73f0*/  BRA `(.L_x_118) ;  /* 0x00000000002c7947 */ /* 0x000fea0003800000 */
.L_x_119:
[----:B------:R-:W-:Y:S01]  /*7400*/  ISETP.NE.AND P0, PT, R50, RZ, PT ;  /* 0x000000ff3200720c */ /* 0x000fe20003f05270 */
[----:B------:R-:W-:-:S12]  /*7410*/  BSSY.RECONVERGENT B0, `(.L_x_118) ;  /* 0x0000009000007945 */ /* 0x000fd80003800200 */
[----:B------:R-:W-:Y:S05]  /*7420*/  @P0 BRA `(.L_x_120) ;  /* 0x0000000000140947 */ /* 0x000fea0003800000 */
[----:B------:R-:W2:Y:S02]  /*7430*/  LDCU.64 UR4, c[0x0][0x888] ;  /* 0x00011100ff0477ac */ /* 0x000ea40008000a00 */
[----:B--2---:R-:W-:-:S04]  /*7440*/  ISETP.NE.U32.AND P0, PT, RZ, UR4, PT ;  /* 0x00000004ff007c0c */ /* 0x004fc8000bf05070 */
[----:B------:R-:W-:-:S13]  /*7450*/  ISETP.NE.AND.EX P0, PT, RZ, UR5, PT, P0 ;  /* 0x00000005ff007c0c */ /* 0x000fda000bf05300 */
[----:B------:R-:W-:Y:S05]  /*7460*/  @!P0 EXIT ;  /* 0x000000000000894d */ /* 0x000fea0003800000 */
[----:B------:R-:W-:Y:S05]  /*7470*/  BRA `(.L_x_121) ;  /* 0x0000000000087947 */ /* 0x000fea0003800000 */
.L_x_120:
[----:B------:R-:W-:-:S13]  /*7480*/  FSETP.NEU.AND P0, PT, R26, RZ, PT ;  /* 0x000000ff1a00720b */ /* 0x000fda0003f0d000 */
[----:B------:R-:W-:Y:S05]  /*7490*/  @!P0 EXIT ;  /* 0x000000000000894d */ /* 0x000fea0003800000 */
.L_x_121:
[----:B------:R-:W-:Y:S05]  /*74a0*/  BSYNC.RECONVERGENT B0 ;  /* 0x0000000000007941 */ /* 0x000fea0003800200 */
.L_x_118:
[----:B------:R-:W-:Y:S01]  /*74b0*/  ULEA UR4, UR52, UR44, 0x3 ;  /* 0x0000002c34047291 */ /* 0x000fe2000f8e18ff */
[----:B------:R-:W-:-:S04]  /*74c0*/  DEPBAR.LE SB0, 0x0 ;  /* 0x000080000000791a */ /* 0x000fc80000000000 */
[----:B------:R-:W-:-:S04]  /*74d0*/  UIADD3 UR4, UPT, UPT, UR4, 0x58, URZ ;  /* 0x0000005804047890 */ /* 0x000fc8000fffe0ff */
[----:B------:R-:W-:-:S09]  /*74e0*/  UPRMT UR4, UR54, 0x654, UR4 ;  /* 0x0000065436047896 */ /* 0x000fd20008000004 */
[----:B------:R-:W-:Y:S01]  /*74f0*/  SYNCS.ARRIVE.TRANS64.RED.A1T0 RZ, [UR4], RZ ;  /* 0x000000ffffff79a7 */ /* 0x000fe20008100404 */
[----:B------:R-:W-:Y:S05]  /*7500*/  EXIT ;  /* 0x000000000000794d */ /* 0x000fea0003800000 */
.L_x_24:
[----:B--2---:R2:W3:Y:S02]  /*7510*/  SYNCS.PHASECHK.TRANS64.TRYWAIT P0, [R0+URZ+0xf0], R2 ;  /* 0x0000f002000075a7 */ /* 0x0044e400080011ff */
[----:B---3--:R-:W-:Y:S05]  /*7520*/  @!P0 NANOSLEEP.SYNCS 0x989680 ;  /* 0x009896800000895d */ /* 0x008fea0003900000 */
[----:B------:R-:W3:Y:S02]  /*7530*/  @!P0 SYNCS.PHASECHK.TRANS64 P0, [R0+URZ+0xf0], R2 ;  /* 0x0000f002000085a7 */ /* 0x000ee400080010ff */
[----:B---3--:R-:W-:Y:S05]  /*7540*/  @!P0 BRA `(.L_x_24) ;  /* 0xfffffffc00f08947 */ /* 0x008fea000383ffff */
[----:B------:R-:W-:Y:S05]  /*7550*/  BRA `(.L_x_122) ;  /* 0xffffffa000d47947 */ /* 0x000fea000383ffff */
.L_x_27:
[----:B-1----:R-:W-:-:S07]  /*7560*/  MOV R0, UR33 ;  /* 0x0000002100007c02 */ /* 0x002fce0008000f00 */
.L_x_123:
[----:B-1----:R1:W2:Y:S02]  /*7570*/  SYNCS.PHASECHK.TRANS64.TRYWAIT P0, [R0+URZ+0x20], R3 ;  /* 0x00002003000075a7 */ /* 0x0022a400080011ff */
[----:B--2---:R-:W-:Y:S05]  /*7580*/  @!P0 NANOSLEEP.SYNCS 0x989680 ;  /* 0x009896800000895d */ /* 0x004fea0003900000 */
[----:B------:R-:W2:Y:S02]  /*7590*/  @!P0 SYNCS.PHASECHK.TRANS64 P0, [R0+URZ+0x20], R3 ;  /* 0x00002003000085a7 */ /* 0x000ea400080010ff */
[----:B--2---:R-:W-:Y:S05]  /*75a0*/  @!P0 BRA `(.L_x_123) ;  /* 0xfffffffc00f08947 */ /* 0x004fea000383ffff */
[----:B------:R-:W-:Y:S05]  /*75b0*/  BRA `(.L_x_26) ;  /* 0xffffffa4001c7947 */ /* 0x000fea000383ffff */
.L_x_34:
[----:B-1----:R-:W-:-:S07]  /*75c0*/  MOV R0, UR17 ;  /* 0x0000001100007c02 */ /* 0x002fce0008000f00 */
.L_x_124:
[----:B-1----:R1:W2:Y:S02]  /*75d0*/  SYNCS.PHASECHK.TRANS64.TRYWAIT P0, [R0+URZ+0x20], R3 ;  /* 0x00002003000075a7 */ /* 0x0022a400080011ff */
[----:B--2---:R-:W-:Y:S05]  /*75e0*/  @!P0 NANOSLEEP.SYNCS 0x989680 ;  /* 0x009896800000895d */ /* 0x004fea0003900000 */
[----:B------:R-:W2:Y:S02]  /*75f0*/  @!P0 SYNCS.PHASECHK.TRANS64 P0, [R0+URZ+0x20], R3 ;  /* 0x00002003000085a7 */ /* 0x000ea400080010ff */
[----:B--2---:R-:W-:Y:S05]  /*7600*/  @!P0 BRA `(.L_x_124) ;  /* 0xfffffffc00f08947 */ /* 0x004fea000383ffff */
[----:B------:R-:W-:Y:S05]  /*7610*/  BRA `(.L_x_33) ;  /* 0xffffffa400d87947 */ /* 0x000fea000383ffff */
.L_x_39:
[----:B-1----:R1:W2:Y:S02]  /*7620*/  SYNCS.PHASECHK.TRANS64.TRYWAIT P0, [R3+URZ+0x80], R0 ;  /* 0x00008000030075a7 */ /* 0x0022a400080011ff */
[----:B--2---:R-:W-:Y:S05]  /*7630*/  @!P0 NANOSLEEP.SYNCS 0x989680 ;  /* 0x009896800000895d */ /* 0x004fea0003900000 */
[----:B------:R-:W2:Y:S02]  /*7640*/  @!P0 SYNCS.PHASECHK.TRANS64 P0, [R3+URZ+0x80], R0 ;  /* 0x00008000030085a7 */ /* 0x000ea400080010ff */
[----:B--2---:R-:W-:Y:S05]  /*7650*/  @!P0 BRA `(.L_x_39) ;  /* 0xfffffffc00f08947 */ /* 0x004fea000383ffff */
[----:B------:R-:W-:Y:S05]  /*7660*/  BRA `(.L_x_125) ;  /* 0xffffffa8007c7947 */ /* 0x000fea000383ffff */
.L_x_43:
[----:B------:R-:W-:-:S07]  /*7670*/  MOV R0, UR4 ;  /* 0x0000000400007c02 */ /* 0x000fce0008000f00 */
.L_x_126:
[----:B-1----:R1:W2:Y:S02]  /*7680*/  SYNCS.PHASECHK.TRANS64.TRYWAIT P0, [R0+URZ], R2 ;  /* 0x00000002000075a7 */ /* 0x0022a400080011ff */
[----:B--2---:R-:W-:Y:S05]  /*7690*/  @!P0 NANOSLEEP.SYNCS 0x989680 ;  /* 0x009896800000895d */ /* 0x004fea0003900000 */
[----:B------:R-:W2:Y:S02]  /*76a0*/  @!P0 SYNCS.PHASECHK.TRANS64 P0, [R0+URZ], R2 ;  /* 0x00000002000085a7 */ /* 0x000ea400080010ff */
[----:B--2---:R-:W-:Y:S05]  /*76b0*/  @!P0 BRA `(.L_x_126) ;  /* 0xfffffffc00f08947 */ /* 0x004fea000383ffff */
[----:B------:R-:W-:Y:S05]  /*76c0*/  BRA `(.L_x_127) ;  /* 0xffffffb000287947 */ /* 0x000fea000383ffff */
.L_x_44:
[----:B------:R-:W-:-:S07]  /*76d0*/  MOV R0, UR5 ;  /* 0x0000000500007c02 */ /* 0x000fce0008000f00 */
.L_x_128:
[----:B-1----:R1:W2:Y:S02]  /*76e0*/  SYNCS.PHASECHK.TRANS64.TRYWAIT P0, [R0+URZ], R3 ;  /* 0x00000003000075a7 */ /* 0x0022a400080011ff */
[----:B--2---:R-:W-:Y:S05]  /*76f0*/  @!P0 NANOSLEEP.SYNCS 0x989680 ;  /* 0x009896800000895d */ /* 0x004fea0003900000 */
[----:B------:R-:W2:Y:S02]  /*7700*/  @!P0 SYNCS.PHASECHK.TRANS64 P0, [R0+URZ], R3 ;  /* 0x00000003000085a7 */ /* 0x000ea400080010ff */
[----:B--2---:R-:W-:Y:S05]  /*7710*/  @!P0 BRA `(.L_x_128) ;  /* 0xfffffffc00f08947 */ /* 0x004fea000383ffff */
[----:B------:R-:W-:Y:S05]  /*7720*/  BRA `(.L_x_129) ;  /* 0xffffffb000347947 */ /* 0x000fea000383ffff */
.L_x_45:
[----:B------:R-:W-:-:S07]  /*7730*/  MOV R0, UR5 ;  /* 0x0000000500007c02 */ /* 0x000fce0008000f00 */
.L_x_130:
[----:B-1----:R1:W2:Y:S02]  /*7740*/  SYNCS.PHASECHK.TRANS64.TRYWAIT P0, [R0+URZ], R3 ;  /* 0x00000003000075a7 */ /* 0x0022a400080011ff */
[----:B--2---:R-:W-:Y:S05]  /*7750*/  @!P0 NANOSLEEP.SYNCS 0x989680 ;  /* 0x009896800000895d */ /* 0x004fea0003900000 */
[----:B------:R-:W2:Y:S02]  /*7760*/  @!P0 SYNCS.PHASECHK.TRANS64 P0, [R0+URZ], R3 ;  /* 0x00000003000085a7 */ /* 0x000ea400080010ff */
[----:B--2---:R-:W-:Y:S05]  /*7770*/  @!P0 BRA `(.L_x_130) ;  /* 0xfffffffc00f08947 */ /* 0x004fea000383ffff */
[----:B------:R-:W-:Y:S05]  /*7780*/  BRA `(.L_x_131) ;  /* 0xffffffb000407947 */ /* 0x000fea000383ffff */
.L_x_48:
[----:B-1----:R1:W2:Y:S02]  /*7790*/  SYNCS.PHASECHK.TRANS64.TRYWAIT P0, [R2+URZ+0xe0], R4 ;  /* 0x0000e004020075a7 */ /* 0x0022a400080011ff */
[----:B--2---:R-:W-:Y:S05]  /*77a0*/  @!P0 NANOSLEEP.SYNCS 0x989680 ;  /* 0x009896800000895d */ /* 0x004fea0003900000 */
[----:B------:R-:W2:Y:S02]  /*77b0*/  @!P0 SYNCS.PHASECHK.TRANS64 P0, [R2+URZ+0xe0], R4 ;  /* 0x0000e004020085a7 */ /* 0x000ea400080010ff */
[----:B--2---:R-:W-:Y:S05]  /*77c0*/  @!P0 BRA `(.L_x_48) ;  /* 0xfffffffc00f08947 */ /* 0x004fea000383ffff */
[----:B------:R-:W-:Y:S05]  /*77d0*/  BRA `(.L_x_132) ;  /* 0xffffffb0009c7947 */ /* 0x000fea000383ffff */
.L_x_49:
[----:B------:R-:W-:-:S07]  /*77e0*/  MOV R2, UR4 ;  /* 0x0000000400027c02 */ /* 0x000fce0008000f00 */
.L_x_133:
[----:B-1----:R1:W2:Y:S02]  /*77f0*/  SYNCS.PHASECHK.TRANS64.TRYWAIT P0, [R2+URZ+0x90], R5 ;  /* 0x00009005020075a7 */ /* 0x0022a400080011ff */
[----:B--2---:R-:W-:Y:S05]  /*7800*/  @!P0 NANOSLEEP.SYNCS 0x989680 ;  /* 0x009896800000895d */ /* 0x004fea0003900000 */
[----:B------:R-:W2:Y:S02]  /*7810*/  @!P0 SYNCS.PHASECHK.TRANS64 P0, [R2+URZ+0x90], R5 ;  /* 0x00009005020085a7 */ /* 0x000ea400080010ff */
[----:B--2---:R-:W-:Y:S05]  /*7820*/  @!P0 BRA `(.L_x_133) ;  /* 0xfffffffc00f08947 */ /* 0x004fea000383ffff */
[----:B------:R-:W-:Y:S05]  /*7830*/  BRA `(.L_x_134) ;  /* 0xffffffb000ac7947 */ /* 0x000fea000383ffff */
.L_x_50:
[----:B-1----:R1:W2:Y:S02]  /*7840*/  SYNCS.PHASECHK.TRANS64.TRYWAIT P1, [R2+URZ+0x80], R4 ;  /* 0x00008004020075a7 */ /* 0x0022a400080211ff */
[----:B--2---:R-:W-:Y:S05]  /*7850*/  @!P1 NANOSLEEP.SYNCS 0x989680 ;  /* 0x009896800000995d */ /* 0x004fea0003900000 */
[----:B------:R-:W2:Y:S02]  /*7860*/  @!P1 SYNCS.PHASECHK.TRANS64 P1, [R2+URZ+0x80], R4 ;  /* 0x00008004020095a7 */ /* 0x000ea400080210ff */
[----:B--2---:R-:W-:Y:S05]  /*7870*/  @!P1 BRA `(.L_x_50) ;  /* 0xfffffffc00f09947 */ /* 0x004fea000383ffff */
[----:B------:R-:W-:Y:S05]  /*7880*/  BRA `(.L_x_135) ;  /* 0xffffffb000dc7947 */ /* 0x000fea000383ffff */
.L_x_53:
[----:B------:R-:W-:-:S07]  /*7890*/  MOV R0, UR4 ;  /* 0x0000000400007c02 */ /* 0x000fce0008000f00 */
.L_x_136:
[----:B-1----:R1:W2:Y:S02]  /*78a0*/  SYNCS.PHASECHK.TRANS64.TRYWAIT P0, [R0+URZ+0x90], R2 ;  /* 0x00009002000075a7 */ /* 0x0022a400080011ff */
[----:B--2---:R-:W-:Y:S05]  /*78b0*/  @!P0 NANOSLEEP.SYNCS 0x989680 ;  /* 0x009896800000895d */ /* 0x004fea0003900000 */
[----:B------:R-:W2:Y:S02]  /*78c0*/  @!P0 SYNCS.PHASECHK.TRANS64 P0, [R0+URZ+0x90], R2 ;  /* 0x00009002000085a7 */ /* 0x000ea400080010ff */
[----:B--2---:R-:W-:Y:S05]  /*78d0*/  @!P0 BRA `(.L_x_136) ;  /* 0xfffffffc00f08947 */ /* 0x004fea000383ffff */
[----:B------:R-:W-:Y:S05]  /*78e0*/  BRA `(.L_x_52) ;  /* 0xffffffb400307947 */ /* 0x000fea000383ffff */
.L_x_60:
[----:B-1----:R1:W2:Y:S02]  /*78f0*/  SYNCS.PHASECHK.TRANS64.TRYWAIT P1, [R0+URZ+0x80], R2 ;  /* 0x00008002000075a7 */ /* 0x0022a400080211ff */
[----:B--2---:R-:W-:Y:S05]  /*7900*/  @!P1 NANOSLEEP.SYNCS 0x989680 ;  /* 0x009896800000995d */ /* 0x004fea0003900000 */
[----:B------:R-:W2:Y:S02]  /*7910*/  @!P1 SYNCS.PHASECHK.TRANS64 P1, [R0+URZ+0x80], R2 ;  /* 0x00008002000095a7 */ /* 0x000ea400080210ff */
[----:B--2---:R-:W-:Y:S05]  /*7920*/  @!P1 BRA `(.L_x_60) ;  /* 0xfffffffc00f09947 */ /* 0x004fea000383ffff */
[----:B------:R-:W-:Y:S05]  /*7930*/  BRA `(.L_x_137) ;  /* 0xffffffb800a47947 */ /* 0x000fea000383ffff */
.L_x_61:
[----:B------:R-:W-:-:S07]  /*7940*/  MOV R2, UR31 ;  /* 0x0000001f00027c02 */ /* 0x000fce0008000f00 */
.L_x_138:
[----:B-1----:R1:W2:Y:S02]  /*7950*/  SYNCS.PHASECHK.TRANS64.TRYWAIT P0, [R2+URZ+0xc0], R0 ;  /* 0x0000c000020075a7 */ /* 0x0022a400080011ff */
[----:B--2---:R-:W-:Y:S05]  /*7960*/  @!P0 NANOSLEEP.SYNCS 0x989680 ;  /* 0x009896800000895d */ /* 0x004fea0003900000 */
[----:B------:R-:W2:Y:S02]  /*7970*/  @!P0 SYNCS.PHASECHK.TRANS64 P0, [R2+URZ+0xc0], R0 ;  /* 0x0000c000020085a7 */ /* 0x000ea400080010ff */
[----:B--2---:R-:W-:Y:S05]  /*7980*/  @!P0 BRA `(.L_x_138) ;  /* 0xfffffffc00f08947 */ /* 0x004fea000383ffff */
[----:B------:R-:W-:Y:S05]  /*7990*/  BRA `(.L_x_139) ;  /* 0xffffffb800f47947 */ /* 0x000fea000383ffff */
.L_x_64:
[----:B------:R-:W-:Y:S07]  /*79a0*/  MOV R0, UR5 ;  /* 0x0000000500007c02 */ /* 0x000fee0008000f00 */
.L_x_140:
[----:B-1----:R1:W2:Y:S02]  /*79b0*/  SYNCS.PHASECHK.TRANS64.TRYWAIT P0, [R0+URZ], R2 ;  /* 0x00000002000075a7 */ /* 0x0022a400080011ff */
[----:B--2---:R-:W-:Y:S05]  /*79c0*/  @!P0 NANOSLEEP.SYNCS 0x989680 ;  /* 0x009896800000895d */ /* 0x004fea0003900000 */
[----:B------:R-:W2:Y:S02]  /*79d0*/  @!P0 SYNCS.PHASECHK.TRANS64 P0, [R0+URZ], R2 ;  /* 0x00000002000085a7 */ /* 0x000ea400080010ff */
[----:B--2---:R-:W-:Y:S05]  /*79e0*/  @!P0 BRA `(.L_x_140) ;  /* 0xfffffffc00f08947 */ /* 0x004fea000383ffff */
[----:B------:R-:W-:Y:S05]  /*79f0*/  BRA `(.L_x_63) ;  /* 0xffffffbc00107947 */ /* 0x000fea000383ffff */
.L_x_67:
[----:B------:R-:W-:-:S07]  /*7a00*/  MOV R0, UR4 ;  /* 0x0000000400007c02 */ /* 0x000fce0008000f00 */
.L_x_141:
[----:B--2---:R2:W4:Y:S02]  /*7a10*/  SYNCS.PHASECHK.TRANS64.TRYWAIT P0, [R0+URZ], R2 ;  /* 0x00000002000075a7 */ /* 0x00452400080011ff */
[----:B----4-:R-:W-:Y:S05]  /*7a20*/  @!P0 NANOSLEEP.SYNCS 0x989680 ;  /* 0x009896800000895d */ /* 0x010fea0003900000 */
[----:B------:R-:W4:Y:S02]  /*7a30*/  @!P0 SYNCS.PHASECHK.TRANS64 P0, [R0+URZ], R2 ;  /* 0x00000002000085a7 */ /* 0x000f2400080010ff */
[----:B----4-:R-:W-:Y:S05]  /*7a40*/  @!P0 BRA `(.L_x_141) ;  /* 0xfffffffc00f08947 */ /* 0x010fea000383ffff */
[----:B------:R-:W-:Y:S05]  /*7a50*/  BRA `(.L_x_142) ;  /* 0xffffffbc00ec7947 */ /* 0x000fea000383ffff */
.L_x_68:
[----:B------:R-:W-:-:S07]  /*7a60*/  MOV R0, UR5 ;  /* 0x0000000500007c02 */ /* 0x000fce0008000f00 */
.L_x_143:
[----:B-1----:R1:W2:Y:S02]  /*7a70*/  SYNCS.PHASECHK.TRANS64.TRYWAIT P0, [R0+URZ], R3 ;  /* 0x00000003000075a7 */ /* 0x0022a400080011ff */
[----:B--2---:R-:W-:Y:S05]  /*7a80*/  @!P0 NANOSLEEP.SYNCS 0x989680 ;  /* 0x009896800000895d */ /* 0x004fea0003900000 */
[----:B------:R-:W2:Y:S02]  /*7a90*/  @!P0 SYNCS.PHASECHK.TRANS64 P0, [R0+URZ], R3 ;  /* 0x00000003000085a7 */ /* 0x000ea400080010ff */
[----:B--2---:R-:W-:Y:S05]  /*7aa0*/  @!P0 BRA `(.L_x_143) ;  /* 0xfffffffc00f08947 */ /* 0x004fea000383ffff */
[----:B------:R-:W-:Y:S05]  /*7ab0*/  BRA `(.L_x_144) ;  /* 0xffffffbc00f87947 */ /* 0x000fea000383ffff */
.L_x_69:
[----:B------:R-:W-:-:S07]  /*7ac0*/  MOV R0, UR5 ;  /* 0x0000000500007c02 */ /* 0x000fce0008000f00 */
.L_x_145:
[----:B-1----:R1:W2:Y:S02]  /*7ad0*/  SYNCS.PHASECHK.TRANS64.TRYWAIT P0, [R0+URZ], R3 ;  /* 0x00000003000075a7 */ /* 0x0022a400080011ff */
[----:B--2---:R-:W-:Y:S05]  /*7ae0*/  @!P0 NANOSLEEP.SYNCS 0x989680 ;  /* 0x009896800000895d */ /* 0x004fea0003900000 */
[----:B------:R-:W2:Y:S02]  /*7af0*/  @!P0 SYNCS.PHASECHK.TRANS64 P0, [R0+URZ], R3 ;  /* 0x00000003000085a7 */ /* 0x000ea400080010ff */
[----:B--2---:R-:W-:Y:S05]  /*7b00*/  @!P0 BRA `(.L_x_145) ;  /* 0xfffffffc00f08947 */ /* 0x004fea000383ffff */
[----:B------:R-:W-:Y:S05]  /*7b10*/  BRA `(.L_x_146) ;  /* 0xffffffc000047947 */ /* 0x000fea000383ffff */
.L_x_70:
[----:B-1----:R-:W-:-:S07]  /*7b20*/  MOV R0, UR4 ;  /* 0x0000000400007c02 */ /* 0x002fce0008000f00 */
.L_x_147:
[----:B-1----:R1:W2:Y:S02]  /*7b30*/  SYNCS.PHASECHK.TRANS64.TRYWAIT P0, [R0+URZ], R2 ;  /* 0x00000002000075a7 */ /* 0x0022a400080011ff */
[----:B--2---:R-:W-:Y:S05]  /*7b40*/  @!P0 NANOSLEEP.SYNCS 0x989680 ;  /* 0x009896800000895d */ /* 0x004fea0003900000 */
[----:B------:R-:W2:Y:S02]  /*7b50*/  @!P0 SYNCS.PHASECHK.TRANS64 P0, [R0+URZ], R2 ;  /* 0x00000002000085a7 */ /* 0x000ea400080010ff */
[----:B--2---:R-:W-:Y:S05]  /*7b60*/  @!P0 BRA `(.L_x_147) ;  /* 0xfffffffc00f08947 */ /* 0x004fea000383ffff */
[----:B------:R-:W-:Y:S05]  /*7b70*/  BRA `(.L_x_148) ;  /* 0xffffffc000107947 */ /* 0x000fea000383ffff */
.L_x_75:
[----:B---3--:R3:W1:Y:S02]  /*7b80*/  SYNCS.PHASECHK.TRANS64.TRYWAIT P0, [R12+URZ+0x80], R0 ;  /* 0x000080000c0075a7 */ /* 0x00866400080011ff */
[----:B-1----:R-:W-:Y:S05]  /*7b90*/  @!P0 NANOSLEEP.SYNCS 0x989680 ;  /* 0x009896800000895d */ /* 0x002fea0003900000 */
[----:B------:R-:W1:Y:S02]  /*7ba0*/  @!P0 SYNCS.PHASECHK.TRANS64 P0, [R12+URZ+0x80], R0 ;  /* 0x000080000c0085a7 */ /* 0x000e6400080010ff */
[----:B-1----:R-:W-:Y:S05]  /*7bb0*/  @!P0 BRA `(.L_x_75) ;  /* 0xfffffffc00f08947 */ /* 0x002fea000383ffff */
[----:B------:R-:W-:Y:S05]  /*7bc0*/  BRA `(.L_x_149) ;  /* 0xffffffc400207947 */ /* 0x000fea000383ffff */
.L_x_78:
[----:B-1----:R-:W-:Y:S07]  /*7bd0*/  MOV R0, UR24 ;  /* 0x0000001800007c02 */ /* 0x002fee0008000f00 */
.L_x_150:
[----:B-1----:R1:W2:Y:S02]  /*7be0*/  SYNCS.PHASECHK.TRANS64.TRYWAIT P2, [R0+URZ+0x78], R6 ;  /* 0x00007806000075a7 */ /* 0x0022a400080411ff */
[----:B--2---:R-:W-:Y:S05]  /*7bf0*/  @!P2 NANOSLEEP.SYNCS 0x989680 ;  /* 0x009896800000a95d */ /* 0x004fea0003900000 */
[----:B------:R-:W2:Y:S02]  /*7c00*/  @!P2 SYNCS.PHASECHK.TRANS64 P2, [R0+URZ+0x78], R6 ;  /* 0x000078060000a5a7 */ /* 0x000ea400080410ff */
[----:B--2---:R-:W-:Y:S05]  /*7c10*/  @!P2 BRA `(.L_x_150) ;  /* 0xfffffffc00f0a947 */ /* 0x004fea000383ffff */
[----:B------:R-:W-:Y:S05]  /*7c20*/  BRA `(.L_x_77) ;  /* 0xffffffc800847947 */ /* 0x000fea000383ffff */
.L_x_81:
[----:B------:R-:W-:Y:S07]  /*7c30*/  MOV R0, UR4 ;  /* 0x0000000400007c02 */ /* 0x000fee0008000f00 */
.L_x_151:
[----:B-1----:R1:W2:Y:S02]  /*7c40*/  SYNCS.PHASECHK.TRANS64.TRYWAIT P0, [R0+URZ+0x58], R9 ;  /* 0x00005809000075a7 */ /* 0x0022a400080011ff */
[----:B--2---:R-:W-:Y:S05]  /*7c50*/  @!P0 NANOSLEEP.SYNCS 0x989680 ;  /* 0x009896800000895d */ /* 0x004fea0003900000 */
[----:B------:R-:W2:Y:S02]  /*7c60*/  @!P0 SYNCS.PHASECHK.TRANS64 P0, [R0+URZ+0x58], R9 ;  /* 0x00005809000085a7 */ /* 0x000ea400080010ff */
[----:B--2---:R-:W-:Y:S05]  /*7c70*/  @!P0 BRA `(.L_x_151) ;  /* 0xfffffffc00f08947 */ /* 0x004fea000383ffff */
[----:B------:R-:W-:Y:S05]  /*7c80*/  BRA `(.L_x_152) ;  /* 0xffffffc800e47947 */ /* 0x000fea000383ffff */
.L_x_82:
[----:B------:R-:W-:Y:S07]  /*7c90*/  MOV R6, UR5 ;  /* 0x0000000500067c02 */ /* 0x000fee0008000f00 */
.L_x_153:
[----:B-1----:R1:W2:Y:S02]  /*7ca0*/  SYNCS.PHASECHK.TRANS64.TRYWAIT P0, [R6+URZ+0x58], R0 ;  /* 0x00005800060075a7 */ /* 0x0022a400080011ff */
[----:B--2---:R-:W-:Y:S05]  /*7cb0*/  @!P0 NANOSLEEP.SYNCS 0x989680 ;  /* 0x009896800000895d */ /* 0x004fea0003900000 */
[----:B------:R-:W2:Y:S02]  /*7cc0*/  @!P0 SYNCS.PHASECHK.TRANS64 P0, [R6+URZ+0x58], R0 ;  /* 0x00005800060085a7 */ /* 0x000ea400080010ff */
[----:B--2---:R-:W-:Y:S05]  /*7cd0*/  @!P0 BRA `(.L_x_153) ;  /* 0xfffffffc00f08947 */ /* 0x004fea000383ffff */
[----:B------:R-:W-:Y:S05]  /*7ce0*/  BRA `(.L_x_154) ;  /* 0xffffffcc00407947 */ /* 0x000fea000383ffff */
.L_x_84:
[----:B------:R-:W-:-:S07]  /*7cf0*/  MOV R0, UR4 ;  /* 0x0000000400007c02 */ /* 0x000fce0008000f00 */
.L_x_155:
[----:B-1----:R1:W2:Y:S02]  /*7d00*/  SYNCS.PHASECHK.TRANS64.TRYWAIT P0, [R0+URZ], R2 ;  /* 0x00000002000075a7 */ /* 0x0022a400080011ff */
[----:B--2---:R-:W-:Y:S05]  /*7d10*/  @!P0 NANOSLEEP.SYNCS 0x989680 ;  /* 0x009896800000895d */ /* 0x004fea0003900000 */
[----:B------:R-:W2:Y:S02]  /*7d20*/  @!P0 SYNCS.PHASECHK.TRANS64 P0, [R0+URZ], R2 ;  /* 0x00000002000085a7 */ /* 0x000ea400080010ff */
[----:B--2---:R-:W-:Y:S05]  /*7d30*/  @!P0 BRA `(.L_x_155) ;  /* 0xfffffffc00f08947 */ /* 0x004fea000383ffff */
[----:B------:R-:W-:Y:S05]  /*7d40*/  BRA `(.L_x_156) ;  /* 0xffffffcc00d07947 */ /* 0x000fea000383ffff */
.L_x_85:
[----:B------:R-:W-:-:S07]  /*7d50*/  MOV R0, UR5 ;  /* 0x0000000500007c02 */ /* 0x000fce0008000f00 */
.L_x_157:
[----:B-1----:R1:W2:Y:S02]  /*7d60*/  SYNCS.PHASECHK.TRANS64.TRYWAIT P0, [R0+URZ], R2 ;  /* 0x00000002000075a7 */ /* 0x0022a400080011ff */
[----:B--2---:R-:W-:Y:S05]  /*7d70*/  @!P0 NANOSLEEP.SYNCS 0x989680 ;  /* 0x009896800000895d */ /* 0x004fea0003900000 */
[----:B------:R-:W2:Y:S02]  /*7d80*/  @!P0 SYNCS.PHASECHK.TRANS64 P0, [R0+URZ], R2 ;  /* 0x00000002000085a7 */ /* 0x000ea400080010ff */
[----:B--2---:R-:W-:Y:S05]  /*7d90*/  @!P0 BRA `(.L_x_157) ;  /* 0xfffffffc00f08947 */ /* 0x004fea000383ffff */
[----:B------:R-:W-:Y:S05]  /*7da0*/  BRA `(.L_x_158) ;  /* 0xffffffcc00dc7947 */ /* 0x000fea000383ffff */
.L_x_87:
[----:B-1----:R1:W2:Y:S02]  /*7db0*/  SYNCS.PHASECHK.TRANS64.TRYWAIT P0, [R0+URZ+0x80], R2 ;  /* 0x00008002000075a7 */ /* 0x0022a400080011ff */
[----:B--2---:R-:W-:Y:S05]  /*7dc0*/  @!P0 NANOSLEEP.SYNCS 0x989680 ;  /* 0x009896800000895d */ /* 0x004fea0003900000 */
[----:B------:R-:W2:Y:S02]  /*7dd0*/  @!P0 SYNCS.PHASECHK.TRANS64 P0, [R0+URZ+0x80], R2 ;  /* 0x00008002000085a7 */ /* 0x000ea400080010ff */
[----:B--2---:R-:W-:Y:S05]  /*7de0*/  @!P0 BRA `(.L_x_87) ;  /* 0xfffffffc00f08947 */ /* 0x004fea000383ffff */
[----:B------:R-:W-:Y:S05]  /*7df0*/  BRA `(.L_x_159) ;  /* 0xffffffd000c87947 */ /* 0x000fea000383ffff */
.L_x_97:
[----:B-1----:R1:W3:Y:S02]  /*7e00*/  SYNCS.PHASECHK.TRANS64.TRYWAIT P1, [R2+URZ+0x40], R4 ;  /* 0x00004004020075a7 */ /* 0x0022e400080211ff */
[----:B---3--:R-:W-:Y:S05]  /*7e10*/  @!P1 NANOSLEEP.SYNCS 0x989680 ;  /* 0x009896800000995d */ /* 0x008fea0003900000 */
[----:B------:R-:W3:Y:S02]  /*7e20*/  @!P1 SYNCS.PHASECHK.TRANS64 P1, [R2+URZ+0x40], R4 ;  /* 0x00004004020095a7 */ /* 0x000ee400080210ff */
[----:B---3--:R-:W-:Y:S05]  /*7e30*/  @!P1 BRA `(.L_x_97) ;  /* 0xfffffffc00f09947 */ /* 0x008fea000383ffff */
[----:B------:R-:W-:Y:S05]  /*7e40*/  BRA `(.L_x_96) ;  /* 0xffffffe000387947 */ /* 0x000fea000383ffff */
.L_x_99:
[----:B-1----:R1:W2:Y:S02]  /*7e50*/  SYNCS.PHASECHK.TRANS64.TRYWAIT P0, [R27+URZ+0xa0], R3 ;  /* 0x0000a0031b0075a7 */ /* 0x0022a400080011ff */
[----:B--2---:R-:W-:Y:S05]  /*7e60*/  @!P0 NANOSLEEP.SYNCS 0x989680 ;  /* 0x009896800000895d */ /* 0x004fea0003900000 */
[----:B------:R-:W2:Y:S02]  /*7e70*/  @!P0 SYNCS.PHASECHK.TRANS64 P0, [R27+URZ+0xa0], R3 ;  /* 0x0000a0031b0085a7 */ /* 0x000ea400080010ff */
[----:B--2---:R-:W-:Y:S05]  /*7e80*/  @!P0 BRA `(.L_x_99) ;  /* 0xfffffffc00f08947 */ /* 0x004fea000383ffff */
[----:B------:R-:W-:Y:S05]  /*7e90*/  BRA `(.L_x_98) ;  /* 0xffffffe000887947 */ /* 0x000fea000383ffff */
.L_x_110:
[----:B-1----:R1:W2:Y:S02]  /*7ea0*/  SYNCS.PHASECHK.TRANS64.TRYWAIT P0, [R2+URZ+0x40], R63 ;  /* 0x0000403f020075a7 */ /* 0x0022a400080011ff */
[----:B--2---:R-:W-:Y:S05]  /*7eb0*/  @!P0 NANOSLEEP.SYNCS 0x989680 ;  /* 0x009896800000895d */ /* 0x004fea0003900000 */
[----:B------:R-:W2:Y:S02]  /*7ec0*/  @!P0 SYNCS.PHASECHK.TRANS64 P0, [R2+URZ+0x40], R63 ;  /* 0x0000403f020085a7 */ /* 0x000ea400080010ff */
[----:B--2---:R-:W-:Y:S05]  /*7ed0*/  @!P0 BRA `(.L_x_110) ;  /* 0xfffffffc00f08947 */ /* 0x004fea000383ffff */
[----:B------:R-:W-:Y:S05]  /*7ee0*/  BRA `(.L_x_109) ;  /* 0xffffffe8009c7947 */ /* 0x000fea000383ffff */
        .weak           $__internal_0_$__cuda_sm10x_tcgen05_guardrail_trap_col_being_dealloced_not_returned_by_alloc
        .type           $__internal_0_$__cuda_sm10x_tcgen05_guardrail_trap_col_being_dealloced_not_returned_by_alloc,@function
        .size           $__internal_0_$__cuda_sm10x_tcgen05_guardrail_trap_col_being_dealloced_not_returned_by_alloc,($__internal_1_$__cuda_sm10x_tcgen05_guardrail_trap_phase_invalid_during_alloc - $__internal_0_$__cuda_sm10x_tcgen05_guardrail_trap_col_being_dealloced_not_returned_by_alloc)
$__internal_0_$__cuda_sm10x_tcgen05_guardrail_trap_col_being_dealloced_not_returned_by_alloc:
[----:B------:R-:W-:Y:S05]  /*7ef0*/  BPT.TRAP 0x1 ;  /* 0x000000040000795c */ /* 0x000fea0000300000 */
[----:B------:R-:W-:-:S04]  /*7f00*/  HFMA2 R3, -RZ, RZ, 0, 0 ;  /* 0x00000000ff037431 */ /* 0x000fc800000001ff */
[----:B------:R-:W-:Y:S05]  /*7f10*/  RET.REL.NODEC R2 `(_ZN7cutlass13device_kernelINS_4gemm6kernel13GemmUniversalIN4cute5tupleIJiiiiEEENS1_10collective13CollectiveMmaINS1_35MainloopSm100TmaUmmaWarpSpecializedILi4ELi2ELi4ENS5_IJNS4_1CILi1EEENSA_ILi2EEESB_EEEEENS5_IJNSA_ILi64EEESF_SF_EEENS_10bfloat16_tENS5_IJlSB_lEEESH_SI_NS4_8TiledMMAINS4_8MMA_AtomIJNS4_20SM100_MMA_F16BF16_SSISH_SH_fLi64ELi64ELNS4_4UMMA5MajorE0ELSN_0ELNSM_7ScaleInE0ELSO_0EEEEEENS4_6LayoutINS5_IJSB_SB_SB_EEENS5_IJNSA_ILi0EEEST_ST_EEEEENS5_IJNS4_10UnderscoreESW_SW_EEEEENS4_23SM90_TMA_LOAD_MULTICASTENS4_14ComposedLayoutINS4_7SwizzleILi3ELi4ELi3EEENS4_18smem_ptr_flag_bitsILi16EEENSR_INS5_IJNSA_ILi8EEESF_EEENS5_IJSF_SB_EEEEEEEvNS4_8identityENS4_13SM90_TMA_LOADES19_vS1A_EENS_8epilogue10collective18CollectiveEpilogueINS1D_23Sm100TmaWarpSpecializedILi3ELi2ELi16ELb1ELb0EEEJSG_NS5_IJNSR_ISF_SB_EENSR_INSA_ILi32EEESB_EEEEESH_SI_SH_SI_NS1D_6fusion15FusionCallbacksIS1H_NS1M_17LinearCombinationISH_fSH_fLNS_15FloatRoundStyleE2EEESG_S1L_JEEENS4_5SM1004TMEM4LOAD26SM100_TMEM_LOAD_16dp256b4xES1B_NS10_INS11_ILi2ELi4ELi3EEES14_NSR_INS5_IJS15_S1J_EEENS5_IJS1J_SB_EEEEEEENS4_17SM75_U32x4_LDSM_NENS4_14SM90_TMA_STOREES20_NS4_17SM90_U32x4_STSM_NENS4_39AutoVectorizingCopyWithAssumedAlignmentILi128EEEEEEvvEEEEvNT_6ParamsE) ;  /* 0xffffff8002387950 */ /* 0x000fea0003c3ffff */
        .weak           $__internal_1_$__cuda_sm10x_tcgen05_guardrail_trap_phase_invalid_during_alloc
        .type           $__internal_1_$__cuda_sm10x_tcgen05_guardrail_trap_phase_invalid_during_alloc,@function
        .size           $__internal_1_$__cuda_sm10x_tcgen05_guardrail_trap_phase_invalid_during_alloc,($__internal_2_$__cuda_sm10x_tcgen05_guardrail_trap_unallocated_columns_being_dealloced - $__internal_1_$__cuda_sm10x_tcgen05_guardrail_trap_phase_invalid_during_alloc)
$__internal_1_$__cuda_sm10x_tcgen05_guardrail_trap_phase_invalid_during_alloc:
[----:B------:R-:W-:Y:S05]  /*7f20*/  BPT.TRAP 0x1 ;  /* 0x000000040000795c */ /* 0x000fea0000300000 */
[----:B------:R-:W-:-:S04]  /*7f30*/  MOV R5, 0x0 ;  /* 0x0000000000057802 */ /* 0x000fc80000000f00 */
[----:B------:R-:W-:Y:S05]  /*7f40*/  RET.REL.NODEC R4 `(_ZN7cutlass13device_kernelINS_4gemm6kernel13GemmUniversalIN4cute5tupleIJiiiiEEENS1_10collective13CollectiveMmaINS1_35MainloopSm100TmaUmmaWarpSpecializedILi4ELi2ELi4ENS5_IJNS4_1CILi1EEENSA_ILi2EEESB_EEEEENS5_IJNSA_ILi64EEESF_SF_EEENS_10bfloat16_tENS5_IJlSB_lEEESH_SI_NS4_8TiledMMAINS4_8MMA_AtomIJNS4_20SM100_MMA_F16BF16_SSISH_SH_fLi64ELi64ELNS4_4UMMA5MajorE0ELSN_0ELNSM_7ScaleInE0ELSO_0EEEEEENS4_6LayoutINS5_IJSB_SB_SB_EEENS5_IJNSA_ILi0EEEST_ST_EEEEENS5_IJNS4_10UnderscoreESW_SW_EEEEENS4_23SM90_TMA_LOAD_MULTICASTENS4_14ComposedLayoutINS4_7SwizzleILi3ELi4ELi3EEENS4_18smem_ptr_flag_bitsILi16EEENSR_INS5_IJNSA_ILi8EEESF_EEENS5_IJSF_SB_EEEEEEEvNS4_8identityENS4_13SM90_TMA_LOADES19_vS1A_EENS_8epilogue10collective18CollectiveEpilogueINS1D_23Sm100TmaWarpSpecializedILi3ELi2ELi16ELb1ELb0EEEJSG_NS5_IJNSR_ISF_SB_EENSR_INSA_ILi32EEESB_EEEEESH_SI_SH_SI_NS1D_6fusion15FusionCallbacksIS1H_NS1M_17LinearCombinationISH_fSH_fLNS_15FloatRoundStyleE2EEESG_S1L_JEEENS4_5SM1004TMEM4LOAD26SM100_TMEM_LOAD_16dp256b4xES1B_NS10_INS11_ILi2ELi4ELi3EEES14_NSR_INS5_IJS15_S1J_EEENS5_IJS1J_SB_EEEEEEENS4_17SM75_U32x4_LDSM_NENS4_14SM90_TMA_STOREES20_NS4_17SM90_U32x4_STSM_NENS4_39AutoVectorizingCopyWithAssumedAlignmentILi128EEEEEEvvEEEEvNT_6ParamsE) ;  /* 0xffffff80042c7950 */ /* 0x000fea0003c3ffff */
        .weak           $__internal_2_$__cuda_sm10x_tcgen05_guardrail_trap_unallocated_columns_being_dealloced
        .type           $__internal_2_$__cuda_sm10x_tcgen05_guardrail_trap_unallocated_columns_being_dealloced,@function
        .size           $__internal_2_$__cuda_sm10x_tcgen05_guardrail_trap_unallocated_columns_being_dealloced,(.L_x_161 - $__internal_2_$__cuda_sm10x_tcgen05_guardrail_trap_unallocated_columns_being_dealloced)
$__internal_2_$__cuda_sm10x_tcgen05_guardrail_trap_unallocated_columns_being_dealloced:
[----:B------:R-:W-:Y:S05]  /*7f50*/  BPT.TRAP 0x1 ;  /* 0x000000040000795c */ /* 0x000fea0000300000 */
[----:B------:R-:W-:-:S04]  /*7f60*/  HFMA2 R3, -RZ, RZ, 0, 0 ;  /* 0x00000000ff037431 */ /* 0x000fc800000001ff */
[----:B------:R-:W-:Y:S05]  /*7f70*/  RET.REL.NODEC R2 `(_ZN7cutlass13device_kernelINS_4gemm6kernel13GemmUniversalIN4cute5tupleIJiiiiEEENS1_10collective13CollectiveMmaINS1_35MainloopSm100TmaUmmaWarpSpecializedILi4ELi2ELi4ENS5_IJNS4_1CILi1EEENSA_ILi2EEESB_EEEEENS5_IJNSA_ILi64EEESF_SF_EEENS_10bfloat16_tENS5_IJlSB_lEEESH_SI_NS4_8TiledMMAINS4_8MMA_AtomIJNS4_20SM100_MMA_F16BF16_SSISH_SH_fLi64ELi64ELNS4_4UMMA5MajorE0ELSN_0ELNSM_7ScaleInE0ELSO_0EEEEEENS4_6LayoutINS5_IJSB_SB_SB_EEENS5_IJNSA_ILi0EEEST_ST_EEEEENS5_IJNS4_10UnderscoreESW_SW_EEEEENS4_23SM90_TMA_LOAD_MULTICASTENS4_14ComposedLayoutINS4_7SwizzleILi3ELi4ELi3EEENS4_18smem_ptr_flag_bitsILi16EEENSR_INS5_IJNSA_ILi8EEESF_EEENS5_IJSF_SB_EEEEEEEvNS4_8identityENS4_13SM90_TMA_LOADES19_vS1A_EENS_8epilogue10collective18CollectiveEpilogueINS1D_23Sm100TmaWarpSpecializedILi3ELi2ELi16ELb1ELb0EEEJSG_NS5_IJNSR_ISF_SB_EENSR_INSA_ILi32EEESB_EEEEESH_SI_SH_SI_NS1D_6fusion15FusionCallbacksIS1H_NS1M_17LinearCombinationISH_fSH_fLNS_15FloatRoundStyleE2EEESG_S1L_JEEENS4_5SM1004TMEM4LOAD26SM100_TMEM_LOAD_16dp256b4xES1B_NS10_INS11_ILi2ELi4ELi3EEES14_NSR_INS5_IJS15_S1J_EEENS5_IJS1J_SB_EEEEEEENS4_17SM75_U32x4_LDSM_NENS4_14SM90_TMA_STOREES20_NS4_17SM90_U32x4_STSM_NENS4_39AutoVectorizingCopyWithAssumedAlignmentILi128EEEEEEvvEEEEvNT_6ParamsE) ;  /* 0xffffff8002207950 */ /* 0x000fea0003c3ffff */
.L_x_160:
[----:B------:R-:W-:-:S00]  /*7f80*/  BRA `(.L_x_160) ;  /* 0xfffffffc00fc7947 */ /* 0x000fc0000383ffff */
[----:B------:R-:W-:-:S00]  /*7f90*/  NOP ;  /* 0x0000000000007918 */ /* 0x000fc00000000000 */
        /* <DEDUP_REMOVED lines=14> */
.L_x_161:


//--------------------- .nv.global.init           --------------------------
	.section	.nv.global.init,"aw",@progbits
.nv.global.init:
	.type		$str$27,@object
	.size		$str$27,($str$28 - $str$27)
$str$27:
        /*0000*/ 	.byte	0x28, 0x61, 0x64, 0x64, 0x72, 0x65, 0x73, 0x73, 0x20, 0x26, 0x20, 0x6d, 0x61, 0x73, 0x6b, 0x29
        /*0010*/ 	.byte	0x20, 0x3d, 0x3d, 0x20, 0x30, 0x00
	.type		$str$28,@object
	.size		$str$28,($str$26 - $str$28)
$str$28:
        /*0016*/ 	.byte	0x2f, 0x74, 0x6d, 0x70, 0x2f, 0x63, 0x75, 0x74, 0x6c, 0x61, 0x73, 0x73, 0x5f, 0x73, 0x77, 0x65
        /*0026*/ 	.byte	0x65, 0x70, 0x5f, 0x73, 0x72, 0x63, 0x2f, 0x69, 0x6e, 0x63, 0x6c, 0x75, 0x64, 0x65, 0x2f, 0x63
        /*0036*/ 	.byte	0x75, 0x74, 0x65, 0x2f, 0x70, 0x6f, 0x69, 0x6e, 0x74, 0x65, 0x72, 0x5f, 0x66, 0x6c, 0x61, 0x67
        /*0046*/ 	.byte	0x67, 0x65, 0x64, 0x2e, 0x68, 0x70, 0x70, 0x00
	.type		$str$26,@object
	.size		$str$26,($str$25 - $str$26)
$str$26:
        /*004e*/ 	.byte	0x2f, 0x74, 0x6d, 0x70, 0x2f, 0x63, 0x75, 0x74, 0x6c, 0x61, 0x73, 0x73, 0x5f, 0x73, 0x77, 0x65
        /*005e*/ 	.byte	0x65, 0x70, 0x5f, 0x73, 0x72, 0x63, 0x2f, 0x69, 0x6e, 0x63, 0x6c, 0x75, 0x64, 0x65, 0x2f, 0x63
        /*006e*/ 	.byte	0x75, 0x74, 0x65, 0x2f, 0x61, 0x74, 0x6f, 0x6d, 0x2f, 0x63, 0x6f, 0x70, 0x79, 0x5f, 0x74, 0x72
        /*007e*/ 	.byte	0x61, 0x69, 0x74, 0x73, 0x5f, 0x73, 0x6d, 0x31, 0x30, 0x30, 0x2e, 0x68, 0x70, 0x70, 0x00
	.type		$str$25,@object
	.size		$str$25,(__unnamed_1 - $str$25)
$str$25:
        /*008d*/ 	.byte	0x28, 0x28, 0x75, 0x69, 0x6e, 0x74, 0x33, 0x32, 0x5f, 0x74, 0x28, 0x74, 0x68, 0x72, 0x65, 0x61
        /*009d*/ 	.byte	0x64, 0x49, 0x64, 0x78, 0x2e, 0x78, 0x29, 0x20, 0x2f, 0x20, 0x33, 0x32, 0x29, 0x20, 0x25, 0x20
        /*00ad*/ 	.byte	0x34, 0x29, 0x20, 0x3d, 0x3d, 0x20, 0x28, 0x28, 0x28, 0x74, 0x6d, 0x65, 0x6d, 0x5f, 0x61, 0x64
        /*00bd*/ 	.byte	0x64, 0x72, 0x20, 0x3e, 0x3e, 0x20, 0x31, 0x36, 0x29, 0x20, 0x2f, 0x20, 0x33, 0x32, 0x29, 0x20
        /*00cd*/ 	.byte	0x25, 0x20, 0x34, 0x29, 0x00
	.type		__unnamed_1,@object
	.size		__unnamed_1,(__unnamed_2 - __unnamed_1)
__unnamed_1:
        /*00d2*/ 	.byte	0x61, 0x75, 0x74, 0x6f, 0x20, 0x63, 0x75, 0x74, 0x65, 0x3a, 0x3a, 0x61, 0x73, 0x5f, 0x70, 0x6f
        /* <DEDUP_REMOVED lines=24> */
        /*0262*/ 	.byte	0x30, 0x34, 0x38, 0x3e, 0x3e, 0x3e, 0x3e, 0x5d, 0x00
	.type		__unnamed_2,@object
	.size		__unnamed_2,(.L_2 - __unnamed_2)
__unnamed_2:
        /* <DEDUP_REMOVED lines=45> */
        /*053b*/ 	.byte	0x3e, 0x3e, 0x3e, 0x5d, 0x00
.L_2:


//--------------------- .nv.shared._ZN7cutlass13device_kernelINS_4gemm6kernel13GemmUniversalIN4cute5tupleIJiiiiEEENS1_10collective13CollectiveMmaINS1_35MainloopSm100TmaUmmaWarpSpecializedILi4ELi2ELi4ENS5_IJNS4_1CILi1EEENSA_ILi2EEESB_EEEEENS5_IJNSA_ILi64EEESF_SF_EEENS_10bfloat16_tENS5_IJlSB_lEEESH_SI_NS4_8TiledMMAINS4_8MMA_AtomIJNS4_20SM100_MMA_F16BF16_SSISH_SH_fLi64ELi64ELNS4_4UMMA5MajorE0ELSN_0ELNSM_7ScaleInE0ELSO_0EEEEEENS4_6LayoutINS5_IJSB_SB_SB_EEENS5_IJNSA_ILi0EEEST_ST_EEEEENS5_IJNS4_10UnderscoreESW_SW_EEEEENS4_23SM90_TMA_LOAD_MULTICASTENS4_14ComposedLayoutINS4_7SwizzleILi3ELi4ELi3EEENS4_18smem_ptr_flag_bitsILi16EEENSR_INS5_IJNSA_ILi8EEESF_EEENS5_IJSF_SB_EEEEEEEvNS4_8identityENS4_13SM90_TMA_LOADES19_vS1A_EENS_8epilogue10collective18CollectiveEpilogueINS1D_23Sm100TmaWarpSpecializedILi3ELi2ELi16ELb1ELb0EEEJSG_NS5_IJNSR_ISF_SB_EENSR_INSA_ILi32EEESB_EEEEESH_SI_SH_SI_NS1D_6fusion15FusionCallbacksIS1H_NS1M_17LinearCombinationISH_fSH_fLNS_15FloatRoundStyleE2EEESG_S1L_JEEENS4_5SM1004TMEM4LOAD26SM100_TMEM_LOAD_16dp256b4xES1B_NS10_INS11_ILi2ELi4ELi3EEES14_NSR_INS5_IJS15_S1J_EEENS5_IJS1J_SB_EEEEEEENS4_17SM75_U32x4_LDSM_NENS4_14SM90_TMA_STOREES20_NS4_17SM90_U32x4_STSM_NENS4_39AutoVectorizingCopyWithAssumedAlignmentILi128EEEEEEvvEEEEvNT_6ParamsE --------------------------
	.section	.nv.shared._ZN7cutlass13device_kernelINS_4gemm6kernel13GemmUniversalIN4cute5tupleIJiiiiEEENS1_10collective13CollectiveMmaINS1_35MainloopSm100TmaUmmaWarpSpecializedILi4ELi2ELi4ENS5_IJNS4_1CILi1EEENSA_ILi2EEESB_EEEEENS5_IJNSA_ILi64EEESF_SF_EEENS_10bfloat16_tENS5_IJlSB_lEEESH_SI_NS4_8TiledMMAINS4_8MMA_AtomIJNS4_20SM100_MMA_F16BF16_SSISH_SH_fLi64ELi64ELNS4_4UMMA5MajorE0ELSN_0ELNSM_7ScaleInE0ELSO_0EEEEEENS4_6LayoutINS5_IJSB_SB_SB_EEENS5_IJNSA_ILi0EEEST_ST_EEEEENS5_IJNS4_10UnderscoreESW_SW_EEEEENS4_23SM90_TMA_LOAD_MULTICASTENS4_14ComposedLayoutINS4_7SwizzleILi3ELi4ELi3EEENS4_18smem_ptr_flag_bitsILi16EEENSR_INS5_IJNSA_ILi8EEESF_EEENS5_IJSF_SB_EEEEEEEvNS4_8identityENS4_13SM90_TMA_LOADES19_vS1A_EENS_8epilogue10collective18CollectiveEpilogueINS1D_23Sm100TmaWarpSpecializedILi3ELi2ELi16ELb1ELb0EEEJSG_NS5_IJNSR_ISF_SB_EENSR_INSA_ILi32EEESB_EEEEESH_SI_SH_SI_NS1D_6fusion15FusionCallbacksIS1H_NS1M_17LinearCombinationISH_fSH_fLNS_15FloatRoundStyleE2EEESG_S1L_JEEENS4_5SM1004TMEM4LOAD26SM100_TMEM_LOAD_16dp256b4xES1B_NS10_INS11_ILi2ELi4ELi3EEES14_NSR_INS5_IJS15_S1J_EEENS5_IJS1J_SB_EEEEEEENS4_17SM75_U32x4_LDSM_NENS4_14SM90_TMA_STOREES20_NS4_17SM90_U32x4_STSM_NENS4_39AutoVectorizingCopyWithAssumedAlignmentILi128EEEEEEvvEEEEvNT_6ParamsE,"aw",@nobits
	.sectionflags	@""
	.align	16
	.zero		1024


//--------------------- .nv.shared.reserved.0     --------------------------
	.section	.nv.shared.reserved.0,"aw",@nobits
	.weak		__nv_reservedSMEM_offset_0_alias
	.size		__nv_reservedSMEM_offset_0_alias, 0, 64
	.other		__nv_reservedSMEM_offset_0_alias,@"STO_CUDA_RESERVED_SHARED STV_DEFAULT"
__nv_reservedSMEM_offset_0_alias:
	.zero		0
.nv.shared.reserved.0:
	.zero		64
	.weak		__nv_reservedSMEM_tcgen05_partition
	.type		__nv_reservedSMEM_tcgen05_partition,@object
	.size		__nv_reservedSMEM_tcgen05_partition,(.L_0 - __nv_reservedSMEM_tcgen05_partition)
__nv_reservedSMEM_tcgen05_partition:
	.zero		32
.L_0:


//--------------------- .nv.global                --------------------------
	.section	.nv.global,"aw",@nobits
.nv.global:
	.type		_ZN39_INTERNAL_690dc7cb_4_k_cu_3677ace9_63984cute1_E,@object
	.size		_ZN39_INTERNAL_690dc7cb_4_k_cu_3677ace9_63984cute1_E,(_ZN39_INTERNAL_690dc7cb_4_k_cu_3677ace9_63984cuda3std3__45__cpo6cbeginE - _ZN39_INTERNAL_690dc7cb_4_k_cu_3677ace9_63984cute1_E)
_ZN39_INTERNAL_690dc7cb_4_k_cu_3677ace9_63984cute1_E:
	.zero		1
	.type		_ZN39_INTERNAL_690dc7cb_4_k_cu_3677ace9_63984cuda3std3__45__cpo6cbeginE,@object
	.size		_ZN39_INTERNAL_690dc7cb_4_k_cu_3677ace9_63984cuda3std3__45__cpo6cbeginE,(_ZN39_INTERNAL_690dc7cb_4_k_cu_3677ace9_63984cuda3std3__48in_placeE - _ZN39_INTERNAL_690dc7cb_4_k_cu_3677ace9_63984cuda3std3__45__cpo6cbeginE)
_ZN39_INTERNAL_690dc7cb_4_k_cu_3677ace9_63984cuda3std3__45__cpo6cbeginE:
	.zero		1
	.type		_ZN39_INTERNAL_690dc7cb_4_k_cu_3677ace9_63984cuda3std3__48in_placeE,@object
	.size		_ZN39_INTERNAL_690dc7cb_4_k_cu_3677ace9_63984cuda3std3__48in_placeE,(_ZN39_INTERNAL_690dc7cb_4_k_cu_3677ace9_63984cuda3std6ranges3__45__cpo9iter_moveE - _ZN39_INTERNAL_690dc7cb_4_k_cu_3677ace9_63984cuda3std3__48in_placeE)
_ZN39_INTERNAL_690dc7cb_4_k_cu_3677ace9_63984cuda3std3__48in_placeE:
	.zero		1
	.type		_ZN39_INTERNAL_690dc7cb_4_k_cu_3677ace9_63984cuda3std6ranges3__45__cpo9iter_moveE,@object
	.size		_ZN39_INTERNAL_690dc7cb_4_k_cu_3677ace9_63984cuda3std6ranges3__45__cpo9iter_moveE,(_ZN39_INTERNAL_690dc7cb_4_k_cu_3677ace9_63984cuda3std3__45__cpo5beginE - _ZN39_INTERNAL_690dc7cb_4_k_cu_3677ace9_63984cuda3std6ranges3__45__cpo9iter_moveE)
_ZN39_INTERNAL_690dc7cb_4_k_cu_3677ace9_63984cuda3std6ranges3__45__cpo9iter_moveE:
	.zero		1
	.type		_ZN39_INTERNAL_690dc7cb_4_k_cu_3677ace9_63984cuda3std3__45__cpo5beginE,@object
	.size		_ZN39_INTERNAL_690dc7cb_4_k_cu_3677ace9_63984cuda3std3__45__cpo5beginE,(_ZN39_INTERNAL_690dc7cb_4_k_cu_3677ace9_63984cuda3std3__441_GLOBAL__N__690dc7cb_4_k_cu_3677ace9_63986ignoreE - _ZN39_INTERNAL_690dc7cb_4_k_cu_3677ace9_63984cuda3std3__45__cpo5beginE)
_ZN39_INTERNAL_690dc7cb_4_k_cu_3677ace9_63984cuda3std3__45__cpo5beginE:
	.zero		1
	.type		_ZN39_INTERNAL_690dc7cb_4_k_cu_3677ace9_63984cuda3std3__441_GLOBAL__N__690dc7cb_4_k_cu_3677ace9_63986ignoreE,@object
	.size		_ZN39_INTERNAL_690dc7cb_4_k_cu_3677ace9_63984cuda3std3__441_GLOBAL__N__690dc7cb_4_k_cu_3677ace9_63986ignoreE,(_ZN39_INTERNAL_690dc7cb_4_k_cu_3677ace9_63984cute7productE - _ZN39_INTERNAL_690dc7cb_4_k_cu_3677ace9_63984cuda3std3__441_GLOBAL__N__690dc7cb_4_k_cu_3677ace9_63986ignoreE)
_ZN39_INTERNAL_690dc7cb_4_k_cu_3677ace9_63984cuda3std3__441_GLOBAL__N__690dc7cb_4_k_cu_3677ace9_63986ignoreE:
	.zero		1
	.type		_ZN39_INTERNAL_690dc7cb_4_k_cu_3677ace9_63984cute7productE,@object
	.size		_ZN39_INTERNAL_690dc7cb_4_k_cu_3677ace9_63984cute7productE,(_ZN39_INTERNAL_690dc7cb_4_k_cu_3677ace9_63984cuda3std3__45__cpo3endE - _ZN39_INTERNAL_690dc7cb_4_k_cu_3677ace9_63984cute7productE)
_ZN39_INTERNAL_690dc7cb_4_k_cu_3677ace9_63984cute7productE:
	.zero		1
	.type		_ZN39_INTERNAL_690dc7cb_4_k_cu_3677ace9_63984cuda3std3__45__cpo3endE,@object
	.size		_ZN39_INTERNAL_690dc7cb_4_k_cu_3677ace9_63984cuda3std3__45__cpo3endE,(_ZN39_INTERNAL_690dc7cb_4_k_cu_3677ace9_63984cuda3std3__419piecewise_constructE - _ZN39_INTERNAL_690dc7cb_4_k_cu_3677ace9_63984cuda3std3__45__cpo3endE)
_ZN39_INTERNAL_690dc7cb_4_k_cu_3677ace9_63984cuda3std3__45__cpo3endE:
	.zero		1
	.type		_ZN39_INTERNAL_690dc7cb_4_k_cu_3677ace9_63984cuda3std3__419piecewise_constructE,@object
	.size		_ZN39_INTERNAL_690dc7cb_4_k_cu_3677ace9_63984cuda3std3__419piecewise_constructE,(_ZN39_INTERNAL_690dc7cb_4_k_cu_3677ace9_63984cuda3std3__45__cpo4cendE - _ZN39_INTERNAL_690dc7cb_4_k_cu_3677ace9_63984cuda3std3__419piecewise_constructE)
_ZN39_INTERNAL_690dc7cb_4_k_cu_3677ace9_63984cuda3std3__419piecewise_constructE:
	.zero		1
	.type		_ZN39_INTERNAL_690dc7cb_4_k_cu_3677ace9_63984cuda3std3__45__cpo4cendE,@object
	.size		_ZN39_INTERNAL_690dc7cb_4_k_cu_3677ace9_63984cuda3std3__45__cpo4cendE,(_ZN39_INTERNAL_690dc7cb_4_k_cu_3677ace9_63984cuda3std6ranges3__45__cpo4swapE - _ZN39_INTERNAL_690dc7cb_4_k_cu_3677ace9_63984cuda3std3__45__cpo4cendE)
_ZN39_INTERNAL_690dc7cb_4_k_cu_3677ace9_63984cuda3std3__45__cpo4cendE:
	.zero		1
	.type		_ZN39_INTERNAL_690dc7cb_4_k_cu_3677ace9_63984cuda3std6ranges3__45__cpo4swapE,@object
	.size		_ZN39_INTERNAL_690dc7cb_4_k_cu_3677ace9_63984cuda3std6ranges3__45__cpo4swapE,(.L_10 - _ZN39_INTERNAL_690dc7cb_4_k_cu_3677ace9_63984cuda3std6ranges3__45__cpo4swapE)
_ZN39_INTERNAL_690dc7cb_4_k_cu_3677ace9_63984cuda3std6ranges3__45__cpo4swapE:
	.zero		1
.L_10:


//--------------------- .nv.constant0._ZN7cutlass13device_kernelINS_4gemm6kernel13GemmUniversalIN4cute5tupleIJiiiiEEENS1_10collective13CollectiveMmaINS1_35MainloopSm100TmaUmmaWarpSpecializedILi4ELi2ELi4ENS5_IJNS4_1CILi1EEENSA_ILi2EEESB_EEEEENS5_IJNSA_ILi64EEESF_SF_EEENS_10bfloat16_tENS5_IJlSB_lEEESH_SI_NS4_8TiledMMAINS4_8MMA_AtomIJNS4_20SM100_MMA_F16BF16_SSISH_SH_fLi64ELi64ELNS4_4UMMA5MajorE0ELSN_0ELNSM_7ScaleInE0ELSO_0EEEEEENS4_6LayoutINS5_IJSB_SB_SB_EEENS5_IJNSA_ILi0EEEST_ST_EEEEENS5_IJNS4_10UnderscoreESW_SW_EEEEENS4_23SM90_TMA_LOAD_MULTICASTENS4_14ComposedLayoutINS4_7SwizzleILi3ELi4ELi3EEENS4_18smem_ptr_flag_bitsILi16EEENSR_INS5_IJNSA_ILi8EEESF_EEENS5_IJSF_SB_EEEEEEEvNS4_8identityENS4_13SM90_TMA_LOADES19_vS1A_EENS_8epilogue10collective18CollectiveEpilogueINS1D_23Sm100TmaWarpSpecializedILi3ELi2ELi16ELb1ELb0EEEJSG_NS5_IJNSR_ISF_SB_EENSR_INSA_ILi32EEESB_EEEEESH_SI_SH_SI_NS1D_6fusion15FusionCallbacksIS1H_NS1M_17LinearCombinationISH_fSH_fLNS_15FloatRoundStyleE2EEESG_S1L_JEEENS4_5SM1004TMEM4LOAD26SM100_TMEM_LOAD_16dp256b4xES1B_NS10_INS11_ILi2ELi4ELi3EEES14_NSR_INS5_IJS15_S1J_EEENS5_IJS1J_SB_EEEEEEENS4_17SM75_U32x4_LDSM_NENS4_14SM90_TMA_STOREES20_NS4_17SM90_U32x4_STSM_NENS4_39AutoVectorizingCopyWithAssumedAlignmentILi128EEEEEEvvEEEEvNT_6ParamsE --------------------------
	.section	.nv.constant0._ZN7cutlass13device_kernelINS_4gemm6kernel13GemmUniversalIN4cute5tupleIJiiiiEEENS1_10collective13CollectiveMmaINS1_35MainloopSm100TmaUmmaWarpSpecializedILi4ELi2ELi4ENS5_IJNS4_1CILi1EEENSA_ILi2EEESB_EEEEENS5_IJNSA_ILi64EEESF_SF_EEENS_10bfloat16_tENS5_IJlSB_lEEESH_SI_NS4_8TiledMMAINS4_8MMA_AtomIJNS4_20SM100_MMA_F16BF16_SSISH_SH_fLi64ELi64ELNS4_4UMMA5MajorE0ELSN_0ELNSM_7ScaleInE0ELSO_0EEEEEENS4_6LayoutINS5_IJSB_SB_SB_EEENS5_IJNSA_ILi0EEEST_ST_EEEEENS5_IJNS4_10UnderscoreESW_SW_EEEEENS4_23SM90_TMA_LOAD_MULTICASTENS4_14ComposedLayoutINS4_7SwizzleILi3ELi4ELi3EEENS4_18smem_ptr_flag_bitsILi16EEENSR_INS5_IJNSA_ILi8EEESF_EEENS5_IJSF_SB_EEEEEEEvNS4_8identityENS4_13SM90_TMA_LOADES19_vS1A_EENS_8epilogue10collective18CollectiveEpilogueINS1D_23Sm100TmaWarpSpecializedILi3ELi2ELi16ELb1ELb0EEEJSG_NS5_IJNSR_ISF_SB_EENSR_INSA_ILi32EEESB_EEEEESH_SI_SH_SI_NS1D_6fusion15FusionCallbacksIS1H_NS1M_17LinearCombinationISH_fSH_fLNS_15FloatRoundStyleE2EEESG_S1L_JEEENS4_5SM1004TMEM4LOAD26SM100_TMEM_LOAD_16dp256b4xES1B_NS10_INS11_ILi2ELi4ELi3EEES14_NSR_INS5_IJS15_S1J_EEENS5_IJS1J_SB_EEEEEEENS4_17SM75_U32x4_LDSM_NENS4_14SM90_TMA_STOREES20_NS4_17SM90_U32x4_STSM_NENS4_39AutoVectorizingCopyWithAssumedAlignmentILi128EEEEEEvvEEEEvNT_6ParamsE,"a",@progbits
	.sectionflags	@""
	.align	4
.nv.constant0._ZN7cutlass13device_kernelINS_4gemm6kernel13GemmUniversalIN4cute5tupleIJiiiiEEENS1_10collective13CollectiveMmaINS1_35MainloopSm100TmaUmmaWarpSpecializedILi4ELi2ELi4ENS5_IJNS4_1CILi1EEENSA_ILi2EEESB_EEEEENS5_IJNSA_ILi64EEESF_SF_EEENS_10bfloat16_tENS5_IJlSB_lEEESH_SI_NS4_8TiledMMAINS4_8MMA_AtomIJNS4_20SM100_MMA_F16BF16_SSISH_SH_fLi64ELi64ELNS4_4UMMA5MajorE0ELSN_0ELNSM_7ScaleInE0ELSO_0EEEEEENS4_6LayoutINS5_IJSB_SB_SB_EEENS5_IJNSA_ILi0EEEST_ST_EEEEENS5_IJNS4_10UnderscoreESW_SW_EEEEENS4_23SM90_TMA_LOAD_MULTICASTENS4_14ComposedLayoutINS4_7SwizzleILi3ELi4ELi3EEENS4_18smem_ptr_flag_bitsILi16EEENSR_INS5_IJNSA_ILi8EEESF_EEENS5_IJSF_SB_EEEEEEEvNS4_8identityENS4_13SM90_TMA_LOADES19_vS1A_EENS_8epilogue10collective18CollectiveEpilogueINS1D_23Sm100TmaWarpSpecializedILi3ELi2ELi16ELb1ELb0EEEJSG_NS5_IJNSR_ISF_SB_EENSR_INSA_ILi32EEESB_EEEEESH_SI_SH_SI_NS1D_6fusion15FusionCallbacksIS1H_NS1M_17LinearCombinationISH_fSH_fLNS_15FloatRoundStyleE2EEESG_S1L_JEEENS4_5SM1004TMEM4LOAD26SM100_TMEM_LOAD_16dp256b4xES1B_NS10_INS11_ILi2ELi4ELi3EEES14_NSR_INS5_IJS15_S1J_EEENS5_IJS1J_SB_EEEEEEENS4_17SM75_U32x4_LDSM_NENS4_14SM90_TMA_STOREES20_NS4_17SM90_U32x4_STSM_NENS4_39AutoVectorizingCopyWithAssumedAlignmentILi128EEEEEEvvEEEEvNT_6ParamsE:
	.zero		2944


//--------------------- SYMBOLS --------------------------

	.type		.nv.reservedSmem.offset0,@object
	.size		.nv.reservedSmem.offset0,0x4
	.type		.nv.reservedSmem.cap,@object
	.size		.nv.reservedSmem.cap,0x4
	.type		__assertfail,@function
